//
// Generated by NVIDIA NVVM Compiler
//
// Compiler Build ID: CL-36424714
// Cuda compilation tools, release 13.0, V13.0.88
// Based on NVVM 20.0.0
//

.version 9.0
.target sm_100
.address_size 64

	// .globl	_Z12multiplyRowsPiS_S_i

.visible .entry _Z12multiplyRowsPiS_S_i(
	.param .u64 .ptr .align 1 _Z12multiplyRowsPiS_S_i_param_0,
	.param .u64 .ptr .align 1 _Z12multiplyRowsPiS_S_i_param_1,
	.param .u64 .ptr .align 1 _Z12multiplyRowsPiS_S_i_param_2,
	.param .u32 _Z12multiplyRowsPiS_S_i_param_3
)
{
	.reg .pred 	%p<11>;
	.reg .b32 	%r<142>;
	.reg .b64 	%rd<58>;

	ld.param.u64 	%rd4, [_Z12multiplyRowsPiS_S_i_param_0];
	ld.param.u64 	%rd5, [_Z12multiplyRowsPiS_S_i_param_1];
	ld.param.u32 	%r56, [_Z12multiplyRowsPiS_S_i_param_3];
	cvta.to.global.u64 	%rd1, %rd5;
	cvta.to.global.u64 	%rd2, %rd4;
	mov.u32 	%r1, %ctaid.x;
	setp.ge.s32 	%p1, %r1, %r56;
	@%p1 bra 	$L__BB0_14;
	mul.lo.s32 	%r2, %r56, %r1;
	add.s32 	%r3, %r56, -1;
	and.b32  	%r4, %r56, 7;
	and.b32  	%r5, %r56, -8;
	neg.s32 	%r6, %r5;
	shl.b32 	%r7, %r56, 3;
	mul.lo.s32 	%r8, %r56, 3;
	mul.lo.s32 	%r9, %r56, 7;
	mov.b32 	%r120, 0;
	cvt.u64.u32 	%rd43, %r2;
$L__BB0_2:
	setp.lt.u32 	%p2, %r3, 7;
	mov.b32 	%r136, 0;
	mov.u32 	%r141, %r136;
	@%p2 bra 	$L__BB0_5;
	add.s32 	%r129, %r56, %r120;
	shl.b32 	%r61, %r56, 1;
	add.s32 	%r128, %r61, %r120;
	add.s32 	%r127, %r8, %r120;
	shl.b32 	%r62, %r56, 2;
	add.s32 	%r126, %r62, %r120;
	mad.lo.s32 	%r125, %r56, 5, %r120;
	mad.lo.s32 	%r124, %r56, 6, %r120;
	add.s32 	%r123, %r9, %r120;
	mov.b32 	%r141, 0;
	mov.u32 	%r121, %r2;
	mov.u32 	%r122, %r120;
	mov.u32 	%r130, %r6;
$L__BB0_4:
	.pragma "nounroll";
	mul.wide.u32 	%rd6, %r121, 4;
	add.s64 	%rd7, %rd2, %rd6;
	ld.global.u32 	%r63, [%rd7];
	mul.wide.u32 	%rd8, %r122, 4;
	add.s64 	%rd9, %rd1, %rd8;
	ld.global.u32 	%r64, [%rd9];
	mad.lo.s32 	%r65, %r64, %r63, %r141;
	ld.global.u32 	%r66, [%rd7+4];
	mul.wide.u32 	%rd10, %r129, 4;
	add.s64 	%rd11, %rd1, %rd10;
	ld.global.u32 	%r67, [%rd11];
	mad.lo.s32 	%r68, %r67, %r66, %r65;
	ld.global.u32 	%r69, [%rd7+8];
	mul.wide.u32 	%rd12, %r128, 4;
	add.s64 	%rd13, %rd1, %rd12;
	ld.global.u32 	%r70, [%rd13];
	mad.lo.s32 	%r71, %r70, %r69, %r68;
	ld.global.u32 	%r72, [%rd7+12];
	mul.wide.u32 	%rd14, %r127, 4;
	add.s64 	%rd15, %rd1, %rd14;
	ld.global.u32 	%r73, [%rd15];
	mad.lo.s32 	%r74, %r73, %r72, %r71;
	ld.global.u32 	%r75, [%rd7+16];
	mul.wide.u32 	%rd16, %r126, 4;
	add.s64 	%rd17, %rd1, %rd16;
	ld.global.u32 	%r76, [%rd17];
	mad.lo.s32 	%r77, %r76, %r75, %r74;
	ld.global.u32 	%r78, [%rd7+20];
	mul.wide.u32 	%rd18, %r125, 4;
	add.s64 	%rd19, %rd1, %rd18;
	ld.global.u32 	%r79, [%rd19];
	mad.lo.s32 	%r80, %r79, %r78, %r77;
	ld.global.u32 	%r81, [%rd7+24];
	mul.wide.u32 	%rd20, %r124, 4;
	add.s64 	%rd21, %rd1, %rd20;
	ld.global.u32 	%r82, [%rd21];
	mad.lo.s32 	%r83, %r82, %r81, %r80;
	ld.global.u32 	%r84, [%rd7+28];
	mul.wide.u32 	%rd22, %r123, 4;
	add.s64 	%rd23, %rd1, %rd22;
	ld.global.u32 	%r85, [%rd23];
	mad.lo.s32 	%r141, %r85, %r84, %r83;
	add.s32 	%r130, %r130, 8;
	add.s32 	%r129, %r129, %r7;
	add.s32 	%r128, %r128, %r7;
	add.s32 	%r127, %r127, %r7;
	add.s32 	%r126, %r126, %r7;
	add.s32 	%r125, %r125, %r7;
	add.s32 	%r124, %r124, %r7;
	add.s32 	%r123, %r123, %r7;
	add.s32 	%r122, %r122, %r7;
	add.s32 	%r121, %r121, 8;
	setp.ne.s32 	%p3, %r130, 0;
	mov.u32 	%r136, %r5;
	@%p3 bra 	$L__BB0_4;
$L__BB0_5:
	setp.eq.s32 	%p4, %r4, 0;
	@%p4 bra 	$L__BB0_13;
	add.s32 	%r87, %r4, -1;
	setp.lt.u32 	%p5, %r87, 3;
	@%p5 bra 	$L__BB0_8;
	add.s32 	%r88, %r136, %r2;
	mul.wide.u32 	%rd24, %r88, 4;
	add.s64 	%rd25, %rd2, %rd24;
	ld.global.u32 	%r89, [%rd25];
	mad.lo.s32 	%r90, %r136, %r56, %r120;
	mul.wide.u32 	%rd26, %r90, 4;
	add.s64 	%rd27, %rd1, %rd26;
	ld.global.u32 	%r91, [%rd27];
	mad.lo.s32 	%r92, %r91, %r89, %r141;
	cvt.u64.u32 	%rd29, %r136;
	add.s64 	%rd30, %rd29, %rd43;
	shl.b64 	%rd31, %rd30, 2;
	add.s64 	%rd32, %rd2, %rd31;
	ld.global.u32 	%r93, [%rd32+4];
	add.s32 	%r94, %r90, %r56;
	mul.wide.u32 	%rd33, %r94, 4;
	add.s64 	%rd34, %rd1, %rd33;
	ld.global.u32 	%r95, [%rd34];
	mad.lo.s32 	%r96, %r95, %r93, %r92;
	ld.global.u32 	%r97, [%rd32+8];
	add.s32 	%r98, %r94, %r56;
	mul.wide.u32 	%rd35, %r98, 4;
	add.s64 	%rd36, %rd1, %rd35;
	ld.global.u32 	%r99, [%rd36];
	mad.lo.s32 	%r100, %r99, %r97, %r96;
	ld.global.u32 	%r101, [%rd32+12];
	add.s32 	%r102, %r98, %r56;
	mul.wide.u32 	%rd37, %r102, 4;
	add.s64 	%rd38, %rd1, %rd37;
	ld.global.u32 	%r103, [%rd38];
	mad.lo.s32 	%r141, %r103, %r101, %r100;
	add.s32 	%r136, %r136, 4;
$L__BB0_8:
	and.b32  	%r105, %r56, 3;
	setp.eq.s32 	%p6, %r105, 0;
	@%p6 bra 	$L__BB0_13;
	setp.eq.s32 	%p7, %r105, 1;
	@%p7 bra 	$L__BB0_11;
	add.s32 	%r106, %r136, %r2;
	mul.wide.u32 	%rd39, %r106, 4;
	add.s64 	%rd40, %rd2, %rd39;
	ld.global.u32 	%r107, [%rd40];
	mad.lo.s32 	%r108, %r136, %r56, %r120;
	mul.wide.u32 	%rd41, %r108, 4;
	add.s64 	%rd42, %rd1, %rd41;
	ld.global.u32 	%r109, [%rd42];
	mad.lo.s32 	%r110, %r109, %r107, %r141;
	cvt.u64.u32 	%rd44, %r136;
	add.s64 	%rd45, %rd44, %rd43;
	shl.b64 	%rd46, %rd45, 2;
	add.s64 	%rd47, %rd2, %rd46;
	ld.global.u32 	%r111, [%rd47+4];
	add.s32 	%r112, %r108, %r56;
	mul.wide.u32 	%rd48, %r112, 4;
	add.s64 	%rd49, %rd1, %rd48;
	ld.global.u32 	%r113, [%rd49];
	mad.lo.s32 	%r141, %r113, %r111, %r110;
	add.s32 	%r136, %r136, 2;
$L__BB0_11:
	and.b32  	%r114, %r56, 1;
	setp.eq.b32 	%p8, %r114, 1;
	not.pred 	%p9, %p8;
	@%p9 bra 	$L__BB0_13;
	add.s32 	%r115, %r136, %r2;
	mul.wide.u32 	%rd50, %r115, 4;
	add.s64 	%rd51, %rd2, %rd50;
	ld.global.u32 	%r116, [%rd51];
	mad.lo.s32 	%r117, %r136, %r56, %r120;
	mul.wide.u32 	%rd52, %r117, 4;
	add.s64 	%rd53, %rd1, %rd52;
	ld.global.u32 	%r118, [%rd53];
	mad.lo.s32 	%r141, %r118, %r116, %r141;
$L__BB0_13:
	ld.param.u64 	%rd57, [_Z12multiplyRowsPiS_S_i_param_2];
	add.s32 	%r119, %r120, %r2;
	cvta.to.global.u64 	%rd54, %rd57;
	mul.wide.s32 	%rd55, %r119, 4;
	add.s64 	%rd56, %rd54, %rd55;
	st.global.u32 	[%rd56], %r141;
	add.s32 	%r120, %r120, 1;
	setp.ne.s32 	%p10, %r120, %r56;
	@%p10 bra 	$L__BB0_2;
$L__BB0_14:
	ret;

}
	// .globl	_Z12multiplyColsPiS_S_i
.visible .entry _Z12multiplyColsPiS_S_i(
	.param .u64 .ptr .align 1 _Z12multiplyColsPiS_S_i_param_0,
	.param .u64 .ptr .align 1 _Z12multiplyColsPiS_S_i_param_1,
	.param .u64 .ptr .align 1 _Z12multiplyColsPiS_S_i_param_2,
	.param .u32 _Z12multiplyColsPiS_S_i_param_3
)
{
	.reg .pred 	%p<10>;
	.reg .b32 	%r<140>;
	.reg .b64 	%rd<58>;

	ld.param.u64 	%rd4, [_Z12multiplyColsPiS_S_i_param_0];
	ld.param.u64 	%rd5, [_Z12multiplyColsPiS_S_i_param_1];
	ld.param.u32 	%r56, [_Z12multiplyColsPiS_S_i_param_3];
	cvta.to.global.u64 	%rd1, %rd5;
	cvta.to.global.u64 	%rd2, %rd4;
	mov.u32 	%r1, %ctaid.x;
	setp.ge.s32 	%p1, %r1, %r56;
	@%p1 bra 	$L__BB1_14;
	add.s32 	%r2, %r56, -1;
	and.b32  	%r3, %r56, 7;
	and.b32  	%r4, %r56, 3;
	and.b32  	%r5, %r56, -8;
	and.b32  	%r6, %r56, 1;
	neg.s32 	%r7, %r5;
	add.s32 	%r8, %r1, %r56;
	shl.b32 	%r9, %r56, 3;
	shl.b32 	%r58, %r56, 1;
	add.s32 	%r10, %r1, %r58;
	mad.lo.s32 	%r11, %r56, 3, %r1;
	shl.b32 	%r59, %r56, 2;
	add.s32 	%r12, %r1, %r59;
	mad.lo.s32 	%r13, %r56, 5, %r1;
	mad.lo.s32 	%r14, %r56, 6, %r1;
	mad.lo.s32 	%r15, %r56, 7, %r1;
	mov.b32 	%r118, 0;
$L__BB1_2:
	setp.lt.u32 	%p2, %r2, 7;
	mul.lo.s32 	%r17, %r118, %r56;
	mov.b32 	%r134, 0;
	mov.u32 	%r139, %r134;
	@%p2 bra 	$L__BB1_5;
	mov.b32 	%r139, 0;
	mov.u32 	%r119, %r17;
	mov.u32 	%r120, %r1;
	mov.u32 	%r121, %r15;
	mov.u32 	%r122, %r14;
	mov.u32 	%r123, %r13;
	mov.u32 	%r124, %r12;
	mov.u32 	%r125, %r11;
	mov.u32 	%r126, %r10;
	mov.u32 	%r127, %r8;
	mov.u32 	%r128, %r7;
$L__BB1_4:
	.pragma "nounroll";
	mul.wide.u32 	%rd6, %r119, 4;
	add.s64 	%rd7, %rd2, %rd6;
	ld.global.u32 	%r63, [%rd7];
	mul.wide.u32 	%rd8, %r120, 4;
	add.s64 	%rd9, %rd1, %rd8;
	ld.global.u32 	%r64, [%rd9];
	mad.lo.s32 	%r65, %r64, %r63, %r139;
	ld.global.u32 	%r66, [%rd7+4];
	mul.wide.u32 	%rd10, %r127, 4;
	add.s64 	%rd11, %rd1, %rd10;
	ld.global.u32 	%r67, [%rd11];
	mad.lo.s32 	%r68, %r67, %r66, %r65;
	ld.global.u32 	%r69, [%rd7+8];
	mul.wide.u32 	%rd12, %r126, 4;
	add.s64 	%rd13, %rd1, %rd12;
	ld.global.u32 	%r70, [%rd13];
	mad.lo.s32 	%r71, %r70, %r69, %r68;
	ld.global.u32 	%r72, [%rd7+12];
	mul.wide.u32 	%rd14, %r125, 4;
	add.s64 	%rd15, %rd1, %rd14;
	ld.global.u32 	%r73, [%rd15];
	mad.lo.s32 	%r74, %r73, %r72, %r71;
	ld.global.u32 	%r75, [%rd7+16];
	mul.wide.u32 	%rd16, %r124, 4;
	add.s64 	%rd17, %rd1, %rd16;
	ld.global.u32 	%r76, [%rd17];
	mad.lo.s32 	%r77, %r76, %r75, %r74;
	ld.global.u32 	%r78, [%rd7+20];
	mul.wide.u32 	%rd18, %r123, 4;
	add.s64 	%rd19, %rd1, %rd18;
	ld.global.u32 	%r79, [%rd19];
	mad.lo.s32 	%r80, %r79, %r78, %r77;
	ld.global.u32 	%r81, [%rd7+24];
	mul.wide.u32 	%rd20, %r122, 4;
	add.s64 	%rd21, %rd1, %rd20;
	ld.global.u32 	%r82, [%rd21];
	mad.lo.s32 	%r83, %r82, %r81, %r80;
	ld.global.u32 	%r84, [%rd7+28];
	mul.wide.u32 	%rd22, %r121, 4;
	add.s64 	%rd23, %rd1, %rd22;
	ld.global.u32 	%r85, [%rd23];
	mad.lo.s32 	%r139, %r85, %r84, %r83;
	add.s32 	%r128, %r128, 8;
	add.s32 	%r127, %r127, %r9;
	add.s32 	%r126, %r126, %r9;
	add.s32 	%r125, %r125, %r9;
	add.s32 	%r124, %r124, %r9;
	add.s32 	%r123, %r123, %r9;
	add.s32 	%r122, %r122, %r9;
	add.s32 	%r121, %r121, %r9;
	add.s32 	%r120, %r120, %r9;
	add.s32 	%r119, %r119, 8;
	setp.ne.s32 	%p3, %r128, 0;
	mov.u32 	%r134, %r5;
	@%p3 bra 	$L__BB1_4;
$L__BB1_5:
	setp.eq.s32 	%p4, %r3, 0;
	@%p4 bra 	$L__BB1_13;
	add.s32 	%r87, %r3, -1;
	setp.lt.u32 	%p5, %r87, 3;
	@%p5 bra 	$L__BB1_8;
	add.s32 	%r88, %r134, %r17;
	mul.wide.u32 	%rd24, %r88, 4;
	add.s64 	%rd25, %rd2, %rd24;
	ld.global.u32 	%r89, [%rd25];
	mad.lo.s32 	%r90, %r134, %r56, %r1;
	mul.wide.u32 	%rd26, %r90, 4;
	add.s64 	%rd27, %rd1, %rd26;
	ld.global.u32 	%r91, [%rd27];
	mad.lo.s32 	%r92, %r91, %r89, %r139;
	cvt.u64.u32 	%rd28, %r17;
	cvt.u64.u32 	%rd29, %r134;
	add.s64 	%rd30, %rd29, %rd28;
	shl.b64 	%rd31, %rd30, 2;
	add.s64 	%rd32, %rd2, %rd31;
	ld.global.u32 	%r93, [%rd32+4];
	add.s32 	%r94, %r90, %r56;
	mul.wide.u32 	%rd33, %r94, 4;
	add.s64 	%rd34, %rd1, %rd33;
	ld.global.u32 	%r95, [%rd34];
	mad.lo.s32 	%r96, %r95, %r93, %r92;
	ld.global.u32 	%r97, [%rd32+8];
	add.s32 	%r98, %r94, %r56;
	mul.wide.u32 	%rd35, %r98, 4;
	add.s64 	%rd36, %rd1, %rd35;
	ld.global.u32 	%r99, [%rd36];
	mad.lo.s32 	%r100, %r99, %r97, %r96;
	ld.global.u32 	%r101, [%rd32+12];
	add.s32 	%r102, %r98, %r56;
	mul.wide.u32 	%rd37, %r102, 4;
	add.s64 	%rd38, %rd1, %rd37;
	ld.global.u32 	%r103, [%rd38];
	mad.lo.s32 	%r139, %r103, %r101, %r100;
	add.s32 	%r134, %r134, 4;
$L__BB1_8:
	setp.eq.s32 	%p6, %r4, 0;
	@%p6 bra 	$L__BB1_13;
	setp.eq.s32 	%p7, %r4, 1;
	@%p7 bra 	$L__BB1_11;
	add.s32 	%r105, %r134, %r17;
	mul.wide.u32 	%rd39, %r105, 4;
	add.s64 	%rd40, %rd2, %rd39;
	ld.global.u32 	%r106, [%rd40];
	mad.lo.s32 	%r107, %r134, %r56, %r1;
	mul.wide.u32 	%rd41, %r107, 4;
	add.s64 	%rd42, %rd1, %rd41;
	ld.global.u32 	%r108, [%rd42];
	mad.lo.s32 	%r109, %r108, %r106, %r139;
	cvt.u64.u32 	%rd43, %r17;
	cvt.u64.u32 	%rd44, %r134;
	add.s64 	%rd45, %rd44, %rd43;
	shl.b64 	%rd46, %rd45, 2;
	add.s64 	%rd47, %rd2, %rd46;
	ld.global.u32 	%r110, [%rd47+4];
	add.s32 	%r111, %r107, %r56;
	mul.wide.u32 	%rd48, %r111, 4;
	add.s64 	%rd49, %rd1, %rd48;
	ld.global.u32 	%r112, [%rd49];
	mad.lo.s32 	%r139, %r112, %r110, %r109;
	add.s32 	%r134, %r134, 2;
$L__BB1_11:
	setp.eq.s32 	%p8, %r6, 0;
	@%p8 bra 	$L__BB1_13;
	add.s32 	%r113, %r134, %r17;
	mul.wide.u32 	%rd50, %r113, 4;
	add.s64 	%rd51, %rd2, %rd50;
	ld.global.u32 	%r114, [%rd51];
	mad.lo.s32 	%r115, %r134, %r56, %r1;
	mul.wide.u32 	%rd52, %r115, 4;
	add.s64 	%rd53, %rd1, %rd52;
	ld.global.u32 	%r116, [%rd53];
	mad.lo.s32 	%r139, %r116, %r114, %r139;
$L__BB1_13:
	ld.param.u64 	%rd57, [_Z12multiplyColsPiS_S_i_param_2];
	add.s32 	%r117, %r17, %r1;
	cvta.to.global.u64 	%rd54, %rd57;
	mul.wide.s32 	%rd55, %r117, 4;
	add.s64 	%rd56, %rd54, %rd55;
	st.global.u32 	[%rd56], %r139;
	add.s32 	%r118, %r118, 1;
	setp.ne.s32 	%p9, %r118, %r56;
	@%p9 bra 	$L__BB1_2;
$L__BB1_14:
	ret;

}
	// .globl	_Z16multiplyElementsPiS_S_i
.visible .entry _Z16multiplyElementsPiS_S_i(
	.param .u64 .ptr .align 1 _Z16multiplyElementsPiS_S_i_param_0,
	.param .u64 .ptr .align 1 _Z16multiplyElementsPiS_S_i_param_1,
	.param .u64 .ptr .align 1 _Z16multiplyElementsPiS_S_i_param_2,
	.param .u32 _Z16multiplyElementsPiS_S_i_param_3
)
{
	.reg .pred 	%p<10>;
	.reg .b32 	%r<105>;
	.reg .b64 	%rd<67>;

	ld.param.u64 	%rd14, [_Z16multiplyElementsPiS_S_i_param_0];
	ld.param.u64 	%rd15, [_Z16multiplyElementsPiS_S_i_param_1];
	ld.param.u32 	%r30, [_Z16multiplyElementsPiS_S_i_param_3];
	cvta.to.global.u64 	%rd1, %rd15;
	cvta.to.global.u64 	%rd2, %rd14;
	mov.u32 	%r31, %ctaid.y;
	mov.u32 	%r32, %ntid.y;
	mov.u32 	%r33, %tid.y;
	mad.lo.s32 	%r1, %r31, %r32, %r33;
	mov.u32 	%r34, %ctaid.x;
	mov.u32 	%r35, %ntid.x;
	mov.u32 	%r36, %tid.x;
	mad.lo.s32 	%r2, %r34, %r35, %r36;
	max.s32 	%r37, %r1, %r2;
	setp.ge.s32 	%p1, %r37, %r30;
	@%p1 bra 	$L__BB2_13;
	mul.lo.s32 	%r3, %r30, %r1;
	and.b32  	%r4, %r30, 7;
	setp.lt.u32 	%p2, %r30, 8;
	mov.b32 	%r99, 0;
	mov.u32 	%r104, %r99;
	@%p2 bra 	$L__BB2_4;
	and.b32  	%r99, %r30, 2147483640;
	neg.s32 	%r93, %r99;
	mul.wide.s32 	%rd16, %r30, 4;
	add.s64 	%rd3, %rd1, %rd16;
	shl.b32 	%r7, %r30, 3;
	mul.wide.s32 	%rd17, %r30, 8;
	add.s64 	%rd4, %rd1, %rd17;
	mul.wide.s32 	%rd18, %r30, 12;
	add.s64 	%rd5, %rd1, %rd18;
	mul.wide.s32 	%rd19, %r30, 16;
	add.s64 	%rd6, %rd1, %rd19;
	mul.wide.s32 	%rd20, %r30, 20;
	add.s64 	%rd7, %rd1, %rd20;
	mul.wide.s32 	%rd21, %r30, 24;
	add.s64 	%rd8, %rd1, %rd21;
	mul.wide.s32 	%rd22, %r30, 28;
	add.s64 	%rd9, %rd1, %rd22;
	mul.wide.u32 	%rd23, %r3, 4;
	add.s64 	%rd24, %rd23, %rd2;
	add.s64 	%rd66, %rd24, 16;
	mov.b32 	%r104, 0;
	mov.u32 	%r92, %r2;
$L__BB2_3:
	.pragma "nounroll";
	mul.wide.s32 	%rd25, %r92, 4;
	add.s64 	%rd26, %rd3, %rd25;
	add.s64 	%rd27, %rd4, %rd25;
	add.s64 	%rd28, %rd5, %rd25;
	add.s64 	%rd29, %rd6, %rd25;
	add.s64 	%rd30, %rd7, %rd25;
	add.s64 	%rd31, %rd8, %rd25;
	add.s64 	%rd32, %rd9, %rd25;
	add.s64 	%rd33, %rd1, %rd25;
	ld.global.u32 	%r41, [%rd66+-16];
	ld.global.u32 	%r42, [%rd33];
	mad.lo.s32 	%r43, %r42, %r41, %r104;
	ld.global.u32 	%r44, [%rd66+-12];
	ld.global.u32 	%r45, [%rd26];
	mad.lo.s32 	%r46, %r45, %r44, %r43;
	ld.global.u32 	%r47, [%rd66+-8];
	ld.global.u32 	%r48, [%rd27];
	mad.lo.s32 	%r49, %r48, %r47, %r46;
	ld.global.u32 	%r50, [%rd66+-4];
	ld.global.u32 	%r51, [%rd28];
	mad.lo.s32 	%r52, %r51, %r50, %r49;
	ld.global.u32 	%r53, [%rd66];
	ld.global.u32 	%r54, [%rd29];
	mad.lo.s32 	%r55, %r54, %r53, %r52;
	ld.global.u32 	%r56, [%rd66+4];
	ld.global.u32 	%r57, [%rd30];
	mad.lo.s32 	%r58, %r57, %r56, %r55;
	ld.global.u32 	%r59, [%rd66+8];
	ld.global.u32 	%r60, [%rd31];
	mad.lo.s32 	%r61, %r60, %r59, %r58;
	ld.global.u32 	%r62, [%rd66+12];
	ld.global.u32 	%r63, [%rd32];
	mad.lo.s32 	%r104, %r63, %r62, %r61;
	add.s32 	%r93, %r93, 8;
	add.s32 	%r92, %r92, %r7;
	add.s64 	%rd66, %rd66, 32;
	setp.ne.s32 	%p3, %r93, 0;
	@%p3 bra 	$L__BB2_3;
$L__BB2_4:
	setp.eq.s32 	%p4, %r4, 0;
	@%p4 bra 	$L__BB2_12;
	and.b32  	%r17, %r30, 3;
	setp.lt.u32 	%p5, %r4, 4;
	@%p5 bra 	$L__BB2_7;
	add.s32 	%r65, %r99, %r3;
	mul.wide.u32 	%rd34, %r65, 4;
	add.s64 	%rd35, %rd2, %rd34;
	ld.global.u32 	%r66, [%rd35];
	mad.lo.s32 	%r67, %r99, %r30, %r2;
	mul.wide.s32 	%rd36, %r67, 4;
	add.s64 	%rd37, %rd1, %rd36;
	ld.global.u32 	%r68, [%rd37];
	mad.lo.s32 	%r69, %r68, %r66, %r104;
	cvt.u64.u32 	%rd38, %r3;
	cvt.u64.u32 	%rd39, %r99;
	add.s64 	%rd40, %rd39, %rd38;
	shl.b64 	%rd41, %rd40, 2;
	add.s64 	%rd42, %rd2, %rd41;
	ld.global.u32 	%r70, [%rd42+4];
	mul.wide.s32 	%rd43, %r30, 4;
	add.s64 	%rd44, %rd37, %rd43;
	ld.global.u32 	%r71, [%rd44];
	mad.lo.s32 	%r72, %r71, %r70, %r69;
	ld.global.u32 	%r73, [%rd42+8];
	add.s64 	%rd45, %rd44, %rd43;
	ld.global.u32 	%r74, [%rd45];
	mad.lo.s32 	%r75, %r74, %r73, %r72;
	ld.global.u32 	%r76, [%rd42+12];
	add.s64 	%rd46, %rd45, %rd43;
	ld.global.u32 	%r77, [%rd46];
	mad.lo.s32 	%r104, %r77, %r76, %r75;
	add.s32 	%r99, %r99, 4;
$L__BB2_7:
	setp.eq.s32 	%p6, %r17, 0;
	@%p6 bra 	$L__BB2_12;
	setp.eq.s32 	%p7, %r17, 1;
	@%p7 bra 	$L__BB2_10;
	add.s32 	%r79, %r99, %r3;
	mul.wide.u32 	%rd47, %r79, 4;
	add.s64 	%rd48, %rd2, %rd47;
	ld.global.u32 	%r80, [%rd48];
	mad.lo.s32 	%r81, %r99, %r30, %r2;
	mul.wide.s32 	%rd49, %r81, 4;
	add.s64 	%rd50, %rd1, %rd49;
	ld.global.u32 	%r82, [%rd50];
	mad.lo.s32 	%r83, %r82, %r80, %r104;
	cvt.u64.u32 	%rd51, %r3;
	cvt.u64.u32 	%rd52, %r99;
	add.s64 	%rd53, %rd52, %rd51;
	shl.b64 	%rd54, %rd53, 2;
	add.s64 	%rd55, %rd2, %rd54;
	ld.global.u32 	%r84, [%rd55+4];
	mul.wide.s32 	%rd56, %r30, 4;
	add.s64 	%rd57, %rd50, %rd56;
	ld.global.u32 	%r85, [%rd57];
	mad.lo.s32 	%r104, %r85, %r84, %r83;
	add.s32 	%r99, %r99, 2;
$L__BB2_10:
	and.b32  	%r86, %r30, 1;
	setp.eq.b32 	%p8, %r86, 1;
	not.pred 	%p9, %p8;
	@%p9 bra 	$L__BB2_12;
	add.s32 	%r87, %r99, %r3;
	mul.wide.u32 	%rd58, %r87, 4;
	add.s64 	%rd59, %rd2, %rd58;
	ld.global.u32 	%r88, [%rd59];
	mad.lo.s32 	%r89, %r99, %r30, %r2;
	mul.wide.s32 	%rd60, %r89, 4;
	add.s64 	%rd61, %rd1, %rd60;
	ld.global.u32 	%r90, [%rd61];
	mad.lo.s32 	%r104, %r90, %r88, %r104;
$L__BB2_12:
	ld.param.u64 	%rd65, [_Z16multiplyElementsPiS_S_i_param_2];
	add.s32 	%r91, %r3, %r2;
	cvta.to.global.u64 	%rd62, %rd65;
	mul.wide.s32 	%rd63, %r91, 4;
	add.s64 	%rd64, %rd62, %rd63;
	st.global.u32 	[%rd64], %r104;
$L__BB2_13:
	ret;

}


// ===== COMPILED SASS (sm_100) =====

	.target	sm_100

	.elftype	@"ET_EXEC"


//--------------------- .note.nv.tkinfo           --------------------------
	.section	.note.nv.tkinfo,"",@"SHT_NOTE"
	.sectionflags	@"SHF_NOTE_NV_TKINFO"
	.tkinfo
        /*0018*/ 	.word	0x00000002
        /*0030*/ 	.string	""
        /*0030*/ 	.string	"ptxas"
        /*0030*/ 	.string	"Cuda compilation tools, release 13.0, V13.0.88"
        /*0030*/ 	.string	"Build cuda_13.0.r13.0/compiler.36424714_0"
        /*0030*/ 	.string	"-arch sm_100 -m 64 "



//--------------------- .note.nv.cuinfo           --------------------------
	.section	.note.nv.cuinfo,"",@"SHT_NOTE"
	.sectionflags	@"SHF_NOTE_NV_CUINFO"
        /*0018*/ 	.short	0x0002
        /*001a*/ 	.short	0x0064
        /*001c*/ 	.short	0x0082
	.zero		2


//--------------------- .nv.info                  --------------------------
	.section	.nv.info,"",@"SHT_CUDA_INFO"
	.align	4


	//----- nvinfo : EIATTR_REGCOUNT
	.align		4
        /*0000*/ 	.byte	0x04, 0x2f
        /*0002*/ 	.short	(.L_1 - .L_0)
	.align		4
.L_0:
        /*0004*/ 	.word	index@(_Z12multiplyRowsPiS_S_i)
        /*0008*/ 	.word	0x00000020


	//----- nvinfo : EIATTR_FRAME_SIZE
	.align		4
.L_1:
        /*000c*/ 	.byte	0x04, 0x11
        /*000e*/ 	.short	(.L_3 - .L_2)
	.align		4
.L_2:
        /*0010*/ 	.word	index@(_Z12multiplyRowsPiS_S_i)
        /*0014*/ 	.word	0x00000000


	//----- nvinfo : EIATTR_REGCOUNT
	.align		4
.L_3:
        /*0018*/ 	.byte	0x04, 0x2f
        /*001a*/ 	.short	(.L_5 - .L_4)
	.align		4
.L_4:
        /*001c*/ 	.word	index@(_Z12multiplyColsPiS_S_i)
        /*0020*/ 	.word	0x00000020


	//----- nvinfo : EIATTR_FRAME_SIZE
	.align		4
.L_5:
        /*0024*/ 	.byte	0x04, 0x11
        /*0026*/ 	.short	(.L_7 - .L_6)
	.align		4
.L_6:
        /*0028*/ 	.word	index@(_Z12multiplyColsPiS_S_i)
        /*002c*/ 	.word	0x00000000


	//----- nvinfo : EIATTR_REGCOUNT
	.align		4
.L_7:
        /*0030*/ 	.byte	0x04, 0x2f
        /*0032*/ 	.short	(.L_9 - .L_8)
	.align		4
.L_8:
        /*0034*/ 	.word	index@(_Z16multiplyElementsPiS_S_i)
        /*0038*/ 	.word	0x0000001e


	//----- nvinfo : EIATTR_FRAME_SIZE
	.align		4
.L_9:
        /*003c*/ 	.byte	0x04, 0x11
        /*003e*/ 	.short	(.L_11 - .L_10)
	.align		4
.L_10:
        /*0040*/ 	.word	index@(_Z16multiplyElementsPiS_S_i)
        /*0044*/ 	.word	0x00000000


	//----- nvinfo : EIATTR_MIN_STACK_SIZE
	.align		4
.L_11:
        /*0048*/ 	.byte	0x04, 0x12
        /*004a*/ 	.short	(.L_13 - .L_12)
	.align		4
.L_12:
        /*004c*/ 	.word	index@(_Z16multiplyElementsPiS_S_i)
        /*0050*/ 	.word	0x00000000


	//----- nvinfo : EIATTR_MIN_STACK_SIZE
	.align		4
.L_13:
        /*0054*/ 	.byte	0x04, 0x12
        /*0056*/ 	.short	(.L_15 - .L_14)
	.align		4
.L_14:
        /*0058*/ 	.word	index@(_Z12multiplyColsPiS_S_i)
        /*005c*/ 	.word	0x00000000


	//----- nvinfo : EIATTR_MIN_STACK_SIZE
	.align		4
.L_15:
        /*0060*/ 	.byte	0x04, 0x12
        /*0062*/ 	.short	(.L_17 - .L_16)
	.align		4
.L_16:
        /*0064*/ 	.word	index@(_Z12multiplyRowsPiS_S_i)
        /*0068*/ 	.word	0x00000000
.L_17:


//--------------------- .nv.compat                --------------------------
	.section	.nv.compat,"",@"SHT_CUDA_COMPAT_INFO"
	.align	4
        /*0000*/ 	.byte	0x02, 0x09, 0x00, 0x00, 0x02, 0x02, 0x01, 0x00, 0x02, 0x05, 0x05, 0x00, 0x03, 0x07, 0x01, 0x01
        /*0010*/ 	.byte	0x02, 0x03, 0x00, 0x00, 0x02, 0x06, 0x01, 0x00, 0x04, 0x0b, 0x08, 0x00, 0x09, 0x00, 0x00, 0x00
        /*0020*/ 	.byte	0x00, 0x00, 0x00, 0x00


//--------------------- .nv.info._Z16multiplyElementsPiS_S_i --------------------------
	.section	.nv.info._Z16multiplyElementsPiS_S_i,"",@"SHT_CUDA_INFO"
	.sectionflags	@""
	.align	4


	//----- nvinfo : EIATTR_CUDA_API_VERSION
	.align		4
        /*0000*/ 	.byte	0x04, 0x37
        /*0002*/ 	.short	(.L_19 - .L_18)
.L_18:
        /*0004*/ 	.word	0x00000082


	//----- nvinfo : EIATTR_KPARAM_INFO
	.align		4
.L_19:
        /*0008*/ 	.byte	0x04, 0x17
        /*000a*/ 	.short	(.L_21 - .L_20)
.L_20:
        /*000c*/ 	.word	0x00000000
        /*0010*/ 	.short	0x0003
        /*0012*/ 	.short	0x0018
        /*0014*/ 	.byte	0x00, 0xf0, 0x11, 0x00


	//----- nvinfo : EIATTR_KPARAM_INFO
	.align		4
.L_21:
        /*0018*/ 	.byte	0x04, 0x17
        /*001a*/ 	.short	(.L_23 - .L_22)
.L_22:
        /*001c*/ 	.word	0x00000000
        /*0020*/ 	.short	0x0002
        /*0022*/ 	.short	0x0010
        /*0024*/ 	.byte	0x00, 0xf5, 0x21, 0x00


	//----- nvinfo : EIATTR_KPARAM_INFO
	.align		4
.L_23:
        /*0028*/ 	.byte	0x04, 0x17
        /*002a*/ 	.short	(.L_25 - .L_24)
.L_24:
        /*002c*/ 	.word	0x00000000
        /*0030*/ 	.short	0x0001
        /*0032*/ 	.short	0x0008
        /*0034*/ 	.byte	0x00, 0xf5, 0x21, 0x00


	//----- nvinfo : EIATTR_KPARAM_INFO
	.align		4
.L_25:
        /*0038*/ 	.byte	0x04, 0x17
        /*003a*/ 	.short	(.L_27 - .L_26)
.L_26:
        /*003c*/ 	.word	0x00000000
        /*0040*/ 	.short	0x0000
        /*0042*/ 	.short	0x0000
        /*0044*/ 	.byte	0x00, 0xf5, 0x21, 0x00


	//----- nvinfo : EIATTR_SPARSE_MMA_MASK
	.align		4
.L_27:
        /*0048*/ 	.byte	0x03, 0x50
        /*004a*/ 	.short	0x0000


	//----- nvinfo : EIATTR_MAXREG_COUNT
	.align		4
        /*004c*/ 	.byte	0x03, 0x1b
        /*004e*/ 	.short	0x00ff


	//----- nvinfo : EIATTR_MERCURY_ISA_VERSION
	.align		4
        /*0050*/ 	.byte	0x03, 0x5f
        /*0052*/ 	.short	0x0101


	//----- nvinfo : EIATTR_VRC_CTA_INIT_COUNT
	.align		4
        /*0054*/ 	.byte	0x02, 0x4a
	.zero		1
	.zero		1


	//----- nvinfo : EIATTR_EXIT_INSTR_OFFSETS
	.align		4
        /*0058*/ 	.byte	0x04, 0x1c
        /*005a*/ 	.short	(.L_29 - .L_28)


	//   ....[0]....
.L_28:
        /*005c*/ 	.word	0x000000c0


	//   ....[1]....
        /*0060*/ 	.word	0x00000a90


	//----- nvinfo : EIATTR_CBANK_PARAM_SIZE
	.align		4
.L_29:
        /*0064*/ 	.byte	0x03, 0x19
        /*0066*/ 	.short	0x001c


	//----- nvinfo : EIATTR_PARAM_CBANK
	.align		4
        /*0068*/ 	.byte	0x04, 0x0a
        /*006a*/ 	.short	(.L_31 - .L_30)
	.align		4
.L_30:
        /*006c*/ 	.word	index@(.nv.constant0._Z16multiplyElementsPiS_S_i)
        /*0070*/ 	.short	0x0380
        /*0072*/ 	.short	0x001c


	//----- nvinfo : EIATTR_SW_WAR
	.align		4
.L_31:
        /*0074*/ 	.byte	0x04, 0x36
        /*0076*/ 	.short	(.L_33 - .L_32)
.L_32:
        /*0078*/ 	.word	0x00000008
.L_33:


//--------------------- .nv.info._Z12multiplyColsPiS_S_i --------------------------
	.section	.nv.info._Z12multiplyColsPiS_S_i,"",@"SHT_CUDA_INFO"
	.sectionflags	@""
	.align	4


	//----- nvinfo : EIATTR_CUDA_API_VERSION
	.align		4
        /*0000*/ 	.byte	0x04, 0x37
        /*0002*/ 	.short	(.L_35 - .L_34)
.L_34:
        /*0004*/ 	.word	0x00000082


	//----- nvinfo : EIATTR_KPARAM_INFO
	.align		4
.L_35:
        /*0008*/ 	.byte	0x04, 0x17
        /*000a*/ 	.short	(.L_37 - .L_36)
.L_36:
        /*000c*/ 	.word	0x00000000
        /*0010*/ 	.short	0x0003
        /*0012*/ 	.short	0x0018
        /*0014*/ 	.byte	0x00, 0xf0, 0x11, 0x00


	//----- nvinfo : EIATTR_KPARAM_INFO
	.align		4
.L_37:
        /*0018*/ 	.byte	0x04, 0x17
        /*001a*/ 	.short	(.L_39 - .L_38)
.L_38:
        /*001c*/ 	.word	0x00000000
        /*0020*/ 	.short	0x0002
        /*0022*/ 	.short	0x0010
        /*0024*/ 	.byte	0x00, 0xf5, 0x21, 0x00


	//----- nvinfo : EIATTR_KPARAM_INFO
	.align		4
.L_39:
        /*0028*/ 	.byte	0x04, 0x17
        /*002a*/ 	.short	(.L_41 - .L_40)
.L_40:
        /*002c*/ 	.word	0x00000000
        /*0030*/ 	.short	0x0001
        /*0032*/ 	.short	0x0008
        /*0034*/ 	.byte	0x00, 0xf5, 0x21, 0x00


	//----- nvinfo : EIATTR_KPARAM_INFO
	.align		4
.L_41:
        /*0038*/ 	.byte	0x04, 0x17
        /*003a*/ 	.short	(.L_43 - .L_42)
.L_42:
        /*003c*/ 	.word	0x00000000
        /*0040*/ 	.short	0x0000
        /*0042*/ 	.short	0x0000
        /*0044*/ 	.byte	0x00, 0xf5, 0x21, 0x00


	//----- nvinfo : EIATTR_SPARSE_MMA_MASK
	.align		4
.L_43:
        /*0048*/ 	.byte	0x03, 0x50
        /*004a*/ 	.short	0x0000


	//----- nvinfo : EIATTR_MAXREG_COUNT
	.align		4
        /*004c*/ 	.byte	0x03, 0x1b
        /*004e*/ 	.short	0x00ff


	//----- nvinfo : EIATTR_MERCURY_ISA_VERSION
	.align		4
        /*0050*/ 	.byte	0x03, 0x5f
        /*0052*/ 	.short	0x0101


	//----- nvinfo : EIATTR_VRC_CTA_INIT_COUNT
	.align		4
        /*0054*/ 	.byte	0x02, 0x4a
	.zero		1
	.zero		1


	//----- nvinfo : EIATTR_EXIT_INSTR_OFFSETS
	.align		4
        /*0058*/ 	.byte	0x04, 0x1c
        /*005a*/ 	.short	(.L_45 - .L_44)


	//   ....[0]....
.L_44:
        /*005c*/ 	.word	0x00000040


	//   ....[1]....
        /*0060*/ 	.word	0x000009e0


	//----- nvinfo : EIATTR_CBANK_PARAM_SIZE
	.align		4
.L_45:
        /*0064*/ 	.byte	0x03, 0x19
        /*0066*/ 	.short	0x001c


	//----- nvinfo : EIATTR_PARAM_CBANK
	.align		4
        /*0068*/ 	.byte	0x04, 0x0a
        /*006a*/ 	.short	(.L_47 - .L_46)
	.align		4
.L_46:
        /*006c*/ 	.word	index@(.nv.constant0._Z12multiplyColsPiS_S_i)
        /*0070*/ 	.short	0x0380
        /*0072*/ 	.short	0x001c


	//----- nvinfo : EIATTR_SW_WAR
	.align		4
.L_47:
        /*0074*/ 	.byte	0x04, 0x36
        /*0076*/ 	.short	(.L_49 - .L_48)
.L_48:
        /*0078*/ 	.word	0x00000008
.L_49:


//--------------------- .nv.info._Z12multiplyRowsPiS_S_i --------------------------
	.section	.nv.info._Z12multiplyRowsPiS_S_i,"",@"SHT_CUDA_INFO"
	.sectionflags	@""
	.align	4


	//----- nvinfo : EIATTR_CUDA_API_VERSION
	.align		4
        /*0000*/ 	.byte	0x04, 0x37
        /*0002*/ 	.short	(.L_51 - .L_50)
.L_50:
        /*0004*/ 	.word	0x00000082


	//----- nvinfo : EIATTR_KPARAM_INFO
	.align		4
.L_51:
        /*0008*/ 	.byte	0x04, 0x17
        /*000a*/ 	.short	(.L_53 - .L_52)
.L_52:
        /*000c*/ 	.word	0x00000000
        /*0010*/ 	.short	0x0003
        /*0012*/ 	.short	0x0018
        /*0014*/ 	.byte	0x00, 0xf0, 0x11, 0x00


	//----- nvinfo : EIATTR_KPARAM_INFO
	.align		4
.L_53:
        /*0018*/ 	.byte	0x04, 0x17
        /*001a*/ 	.short	(.L_55 - .L_54)
.L_54:
        /*001c*/ 	.word	0x00000000
        /*0020*/ 	.short	0x0002
        /*0022*/ 	.short	0x0010
        /*0024*/ 	.byte	0x00, 0xf5, 0x21, 0x00


	//----- nvinfo : EIATTR_KPARAM_INFO
	.align		4
.L_55:
        /*0028*/ 	.byte	0x04, 0x17
        /*002a*/ 	.short	(.L_57 - .L_56)
.L_56:
        /*002c*/ 	.word	0x00000000
        /*0030*/ 	.short	0x0001
        /*0032*/ 	.short	0x0008
        /*0034*/ 	.byte	0x00, 0xf5, 0x21, 0x00


	//----- nvinfo : EIATTR_KPARAM_INFO
	.align		4
.L_57:
        /*0038*/ 	.byte	0x04, 0x17
        /*003a*/ 	.short	(.L_59 - .L_58)
.L_58:
        /*003c*/ 	.word	0x00000000
        /*0040*/ 	.short	0x0000
        /*0042*/ 	.short	0x0000
        /*0044*/ 	.byte	0x00, 0xf5, 0x21, 0x00


	//----- nvinfo : EIATTR_SPARSE_MMA_MASK
	.align		4
.L_59:
        /*0048*/ 	.byte	0x03, 0x50
        /*004a*/ 	.short	0x0000


	//----- nvinfo : EIATTR_MAXREG_COUNT
	.align		4
        /*004c*/ 	.byte	0x03, 0x1b
        /*004e*/ 	.short	0x00ff


	//----- nvinfo : EIATTR_MERCURY_ISA_VERSION
	.align		4
        /*0050*/ 	.byte	0x03, 0x5f
        /*0052*/ 	.short	0x0101


	//----- nvinfo : EIATTR_VRC_CTA_INIT_COUNT
	.align		4
        /*0054*/ 	.byte	0x02, 0x4a
	.zero		1
	.zero		1


	//----- nvinfo : EIATTR_EXIT_INSTR_OFFSETS
	.align		4
        /*0058*/ 	.byte	0x04, 0x1c
        /*005a*/ 	.short	(.L_61 - .L_60)


	//   ....[0]....
.L_60:
        /*005c*/ 	.word	0x00000040


	//   ....[1]....
        /*0060*/ 	.word	0x000009b0


	//----- nvinfo : EIATTR_CBANK_PARAM_SIZE
	.align		4
.L_61:
        /*0064*/ 	.byte	0x03, 0x19
        /*0066*/ 	.short	0x001c


	//----- nvinfo : EIATTR_PARAM_CBANK
	.align		4
        /*0068*/ 	.byte	0x04, 0x0a
        /*006a*/ 	.short	(.L_63 - .L_62)
	.align		4
.L_62:
        /*006c*/ 	.word	index@(.nv.constant0._Z12multiplyRowsPiS_S_i)
        /*0070*/ 	.short	0x0380
        /*0072*/ 	.short	0x001c


	//----- nvinfo : EIATTR_SW_WAR
	.align		4
.L_63:
        /*0074*/ 	.byte	0x04, 0x36
        /*0076*/ 	.short	(.L_65 - .L_64)
.L_64:
        /*0078*/ 	.word	0x00000008
.L_65:


//--------------------- .nv.callgraph             --------------------------
	.section	.nv.callgraph,"",@"SHT_CUDA_CALLGRAPH"
	.align	4
	.sectionentsize	8
	.align		4
        /*0000*/ 	.word	0x00000000
	.align		4
        /*0004*/ 	.word	0xffffffff
	.align		4
        /*0008*/ 	.word	0x00000000
	.align		4
        /*000c*/ 	.word	0xfffffffe
	.align		4
        /*0010*/ 	.word	0x00000000
	.align		4
        /*0014*/ 	.word	0xfffffffd
	.align		4
        /*0018*/ 	.word	0x00000000
	.align		4
        /*001c*/ 	.word	0xfffffffc


//--------------------- .text._Z16multiplyElementsPiS_S_i --------------------------
	.section	.text._Z16multiplyElementsPiS_S_i,"ax",@progbits
	.align	128
        .global         _Z16multiplyElementsPiS_S_i
        .type           _Z16multiplyElementsPiS_S_i,@function
        .size           _Z16multiplyElementsPiS_S_i,(.L_x_17 - _Z16multiplyElementsPiS_S_i)
        .other          _Z16multiplyElementsPiS_S_i,@"STO_CUDA_ENTRY STV_DEFAULT"
_Z16multiplyElementsPiS_S_i:
.text._Z16multiplyElementsPiS_S_i:
[----:B------:R-:W-:Y:S01]  /*0000*/  LDC R1, c[0x0][0x37c] ;  /* 0x0000df00ff017b82 */ /* 0x000fe20000000800 */
[----:B------:R-:W0:Y:S07]  /*0010*/  S2R R0, SR_TID.Y ;  /* 0x0000000000007919 */ /* 0x000e2e0000002200 */
[----:B------:R-:W0:Y:S01]  /*0020*/  S2UR UR4, SR_CTAID.Y ;  /* 0x00000000000479c3 */ /* 0x000e220000002600 */
[----:B------:R-:W1:Y:S01]  /*0030*/  LDCU UR20, c[0x0][0x398] ;  /* 0x00007300ff1477ac */ /* 0x000e620008000800 */
[----:B------:R-:W2:Y:S06]  /*0040*/  S2R R3, SR_TID.X ;  /* 0x0000000000037919 */ /* 0x000eac0000002100 */
[----:B------:R-:W0:Y:S08]  /*0050*/  LDC R13, c[0x0][0x364] ;  /* 0x0000d900ff0d7b82 */ /* 0x000e300000000800 */
[----:B------:R-:W2:Y:S08]  /*0060*/  S2UR UR5, SR_CTAID.X ;  /* 0x00000000000579c3 */ /* 0x000eb00000002500 */
[----:B------:R-:W2:Y:S01]  /*0070*/  LDC R2, c[0x0][0x360] ;  /* 0x0000d800ff027b82 */ /* 0x000ea20000000800 */
[----:B0-----:R-:W-:-:S02]  /*0080*/  IMAD R13, R13, UR4, R0 ;  /* 0x000000040d0d7c24 */ /* 0x001fc4000f8e0200 */
[----:B--2---:R-:W-:-:S05]  /*0090*/  IMAD R0, R2, UR5, R3 ;  /* 0x0000000502007c24 */ /* 0x004fca000f8e0203 */
[----:B------:R-:W-:-:S04]  /*00a0*/  VIMNMX R2, PT, PT, R13, R0, !PT ;  /* 0x000000000d027248 */ /* 0x000fc80007fe0100 */
[----:B-1----:R-:W-:-:S13]  /*00b0*/  ISETP.GE.AND P0, PT, R2, UR20, PT ;  /* 0x0000001402007c0c */ /* 0x002fda000bf06270 */
[----:B------:R-:W-:Y:S05]  /*00c0*/  @P0 EXIT ;  /* 0x000000000000094d */ /* 0x000fea0003800000 */
[----:B------:R-:W-:Y:S01]  /*00d0*/  UISETP.GE.U32.AND UP0, UPT, UR20, 0x8, UPT ;  /* 0x000000081400788c */ /* 0x000fe2000bf06070 */
[----:B------:R-:W-:Y:S02]  /*00e0*/  HFMA2 R12, -RZ, RZ, 0, 0 ;  /* 0x00000000ff0c7431 */ /* 0x000fe400000001ff */
[----:B------:R-:W-:Y:S01]  /*00f0*/  IMAD R13, R13, UR20, RZ ;  /* 0x000000140d0d7c24 */ /* 0x000fe2000f8e02ff */
[----:B------:R-:W-:Y:S01]  /*0100*/  UMOV UR4, URZ ;  /* 0x000000ff00047c82 */ /* 0x000fe20008000000 */
[----:B------:R-:W0:Y:S04]  /*0110*/  LDCU.64 UR18, c[0x0][0x358] ;  /* 0x00006b00ff1277ac */ /* 0x000e280008000a00 */
[----:B------:R-:W-:Y:S05]  /*0120*/  BRA.U !UP0, `(.L_x_0) ;  /* 0x0000000508047547 */ /* 0x000fea000b800000 */
[----:B------:R-:W1:Y:S01]  /*0130*/  LDCU.128 UR24, c[0x0][0x380] ;  /* 0x00007000ff1877ac */ /* 0x000e620008000c00 */
[----:B------:R-:W-:Y:S02]  /*0140*/  MOV R12, RZ ;  /* 0x000000ff000c7202 */ /* 0x000fe40000000f00 */
[----:B------:R-:W-:Y:S01]  /*0150*/  MOV R14, R0 ;  /* 0x00000000000e7202 */ /* 0x000fe20000000f00 */
[----:B------:R-:W-:-:S04]  /*0160*/  ULOP3.LUT UR4, UR20, 0x7ffffff8, URZ, 0xc0, !UPT ;  /* 0x7ffffff814047892 */ /* 0x000fc8000f8ec0ff */
[----:B------:R-:W-:Y:S01]  /*0170*/  UIADD3 UR5, UPT, UPT, -UR4, URZ, URZ ;  /* 0x000000ff04057290 */ /* 0x000fe2000fffe1ff */
[----:B-1----:R-:W-:Y:S01]  /*0180*/  MOV R2, UR24 ;  /* 0x0000001800027c02 */ /* 0x002fe20008000f00 */
[----:B------:R-:W-:Y:S01]  /*0190*/  UIMAD.WIDE UR6, UR20, 0x8, UR26 ;  /* 0x00000008140678a5 */ /* 0x000fe2000f8e021a */
[----:B------:R-:W-:Y:S01]  /*01a0*/  MOV R3, UR25 ;  /* 0x0000001900037c02 */ /* 0x000fe20008000f00 */
[----:B------:R-:W-:Y:S02]  /*01b0*/  UIMAD.WIDE UR8, UR20, 0xc, UR26 ;  /* 0x0000000c140878a5 */ /* 0x000fe4000f8e021a */
[----:B------:R-:W-:Y:S01]  /*01c0*/  UIMAD.WIDE UR10, UR20, 0x10, UR26 ;  /* 0x00000010140a78a5 */ /* 0x000fe2000f8e021a */
[----:B------:R-:W-:Y:S01]  /*01d0*/  IMAD.WIDE.U32 R2, R13, 0x4, R2 ;  /* 0x000000040d027825 */ /* 0x000fe200078e0002 */
[----:B------:R-:W-:Y:S02]  /*01e0*/  UIMAD.WIDE UR12, UR20, 0x14, UR26 ;  /* 0x00000014140c78a5 */ /* 0x000fe4000f8e021a */
[----:B------:R-:W-:Y:S01]  /*01f0*/  UIMAD.WIDE UR14, UR20, 0x18, UR26 ;  /* 0x00000018140e78a5 */ /* 0x000fe2000f8e021a */
[----:B------:R-:W-:Y:S01]  /*0200*/  IADD3 R2, P0, PT, R2, 0x10, RZ ;  /* 0x0000001002027810 */ /* 0x000fe20007f1e0ff */
[----:B------:R-:W-:-:S03]  /*0210*/  UIMAD.WIDE UR16, UR20, 0x1c, UR26 ;  /* 0x0000001c141078a5 */ /* 0x000fc6000f8e021a */
[----:B------:R-:W-:-:S09]  /*0220*/  IADD3.X R3, PT, PT, RZ, R3, RZ, P0, !PT ;  /* 0x00000003ff037210 */ /* 0x000fd200007fe4ff */
.L_x_1:
[----:B------:R-:W-:Y:S01]  /*0230*/  UIMAD.WIDE UR22, UR20, 0x4, UR26 ;  /* 0x00000004141678a5 */ /* 0x000fe2000f8e021a */
[----:B------:R-:W-:Y:S02]  /*0240*/  IMAD.MOV.U32 R23, RZ, RZ, 0x4 ;  /* 0x00000004ff177424 */ /* 0x000fe400078e00ff */
[----:B------:R-:W-:Y:S01]  /*0250*/  HFMA2 R11, -RZ, RZ, 0, 2.384185791015625e-07 ;  /* 0x00000004ff0b7431 */ /* 0x000fe200000001ff */
[----:B------:R-:W-:Y:S01]  /*0260*/  MOV R25, 0x4 ;  /* 0x0000000400197802 */ /* 0x000fe20000000f00 */
[----:B0-----:R-:W2:Y:S01]  /*0270*/  LDG.E R21, desc[UR18][R2.64+-0x10] ;  /* 0xfffff01202157981 */ /* 0x001ea2000c1e1900 */
[C---:B------:R-:W-:Y:S01]  /*0280*/  IMAD.WIDE R22, R14.reuse, R23, UR26 ;  /* 0x0000001a0e167e25 */ /* 0x040fe2000f8e0217 */
[----:B------:R-:W-:Y:S02]  /*0290*/  MOV R8, UR22 ;  /* 0x0000001600087c02 */ /* 0x000fe40008000f00 */
[----:B------:R-:W-:Y:S01]  /*02a0*/  MOV R9, UR23 ;  /* 0x0000001700097c02 */ /* 0x000fe20008000f00 */
[----:B------:R-:W3:Y:S02]  /*02b0*/  LDG.E R19, desc[UR18][R2.64+-0xc] ;  /* 0xfffff41202137981 */ /* 0x000ee4000c1e1900 */
[----:B------:R-:W-:-:S02]  /*02c0*/  IMAD.WIDE R8, R14, 0x4, R8 ;  /* 0x000000040e087825 */ /* 0x000fc400078e0208 */
[----:B------:R-:W2:Y:S01]  /*02d0*/  LDG.E R22, desc[UR18][R22.64] ;  /* 0x0000001216167981 */ /* 0x000ea2000c1e1900 */
[----:B------:R-:W-:Y:S01]  /*02e0*/  MOV R5, 0x4 ;  /* 0x0000000400057802 */ /* 0x000fe20000000f00 */
[C---:B------:R-:W-:Y:S02]  /*02f0*/  IMAD.WIDE R24, R14.reuse, R25, UR6 ;  /* 0x000000060e187e25 */ /* 0x040fe4000f8e0219 */
[----:B------:R0:W3:Y:S02]  /*0300*/  LDG.E R20, desc[UR18][R8.64] ;  /* 0x0000001208147981 */ /* 0x0000e4000c1e1900 */
[----:B------:R-:W-:Y:S02]  /*0310*/  IMAD.WIDE R10, R14, R11, UR8 ;  /* 0x000000080e0a7e25 */ /* 0x000fe4000f8e020b */
[----:B------:R-:W4:Y:S04]  /*0320*/  LDG.E R18, desc[UR18][R24.64] ;  /* 0x0000001218127981 */ /* 0x000f28000c1e1900 */
[----:B------:R-:W4:Y:S01]  /*0330*/  LDG.E R17, desc[UR18][R2.64+-0x8] ;  /* 0xfffff81202117981 */ /* 0x000f22000c1e1900 */
[----:B0-----:R-:W-:-:S02]  /*0340*/  HFMA2 R9, -RZ, RZ, 0, 2.384185791015625e-07 ;  /* 0x00000004ff097431 */ /* 0x001fc400000001ff */
[----:B------:R-:W-:Y:S01]  /*0350*/  IMAD.MOV.U32 R7, RZ, RZ, 0x4 ;  /* 0x00000004ff077424 */ /* 0x000fe200078e00ff */
[----:B------:R0:W5:Y:S01]  /*0360*/  LDG.E R16, desc[UR18][R10.64] ;  /* 0x000000120a107981 */ /* 0x000162000c1e1900 */
[----:B------:R-:W-:-:S03]  /*0370*/  IMAD.WIDE R4, R14, R5, UR10 ;  /* 0x0000000a0e047e25 */ /* 0x000fc6000f8e0205 */
[----:B------:R-:W5:Y:S01]  /*0380*/  LDG.E R15, desc[UR18][R2.64+-0x4] ;  /* 0xfffffc12020f7981 */ /* 0x000f62000c1e1900 */
[C---:B------:R-:W-:Y:S01]  /*0390*/  IMAD.WIDE R6, R14.reuse, R7, UR12 ;  /* 0x0000000c0e067e25 */ /* 0x040fe2000f8e0207 */
[----:B------:R-:W-:Y:S02]  /*03a0*/  MOV R27, 0x4 ;  /* 0x00000004001b7802 */ /* 0x000fe40000000f00 */
[----:B------:R1:W5:Y:S01]  /*03b0*/  LDG.E R4, desc[UR18][R4.64] ;  /* 0x0000001204047981 */ /* 0x000362000c1e1900 */
[----:B------:R-:W-:-:S03]  /*03c0*/  IMAD.WIDE R8, R14, R9, UR14 ;  /* 0x0000000e0e087e25 */ /* 0x000fc6000f8e0209 */
[----:B------:R-:W5:Y:S01]  /*03d0*/  LDG.E R23, desc[UR18][R2.64] ;  /* 0x0000001202177981 */ /* 0x000f62000c1e1900 */
[----:B0-----:R-:W-:-:S03]  /*03e0*/  IMAD.WIDE R10, R14, R27, UR16 ;  /* 0x000000100e0a7e25 */ /* 0x001fc6000f8e021b */
[----:B------:R-:W5:Y:S04]  /*03f0*/  LDG.E R7, desc[UR18][R6.64] ;  /* 0x0000001206077981 */ /* 0x000f68000c1e1900 */
[----:B------:R-:W5:Y:S04]  /*0400*/  LDG.E R24, desc[UR18][R2.64+0x4] ;  /* 0x0000041202187981 */ /* 0x000f68000c1e1900 */
[----:B------:R-:W5:Y:S04]  /*0410*/  LDG.E R8, desc[UR18][R8.64] ;  /* 0x0000001208087981 */ /* 0x000f68000c1e1900 */
[----:B------:R-:W5:Y:S04]  /*0420*/  LDG.E R25, desc[UR18][R2.64+0x8] ;  /* 0x0000081202197981 */ /* 0x000f68000c1e1900 */
[----:B------:R-:W5:Y:S04]  /*0430*/  LDG.E R10, desc[UR18][R10.64] ;  /* 0x000000120a0a7981 */ /* 0x000f68000c1e1900 */
[----:B------:R0:W5:Y:S01]  /*0440*/  LDG.E R27, desc[UR18][R2.64+0xc] ;  /* 0x00000c12021b7981 */ /* 0x000162000c1e1900 */
[----:B------:R-:W-:-:S04]  /*0450*/  UIADD3 UR5, UPT, UPT, UR5, 0x8, URZ ;  /* 0x0000000805057890 */ /* 0x000fc8000fffe0ff */
[----:B------:R-:W-:Y:S01]  /*0460*/  UISETP.NE.AND UP0, UPT, UR5, URZ, UPT ;  /* 0x000000ff0500728c */ /* 0x000fe2000bf05270 */
[----:B-1----:R-:W-:Y:S02]  /*0470*/  MOV R5, UR20 ;  /* 0x0000001400057c02 */ /* 0x002fe40008000f00 */
[----:B0-----:R-:W-:Y:S02]  /*0480*/  IADD3 R2, P0, PT, R2, 0x20, RZ ;  /* 0x0000002002027810 */ /* 0x001fe40007f1e0ff */
[----:B------:R-:W-:Y:S02]  /*0490*/  LEA R14, R5, R14, 0x3 ;  /* 0x0000000e050e7211 */ /* 0x000fe400078e18ff */
[----:B------:R-:W-:Y:S01]  /*04a0*/  IADD3.X R3, PT, PT, RZ, R3, RZ, P0, !PT ;  /* 0x00000003ff037210 */ /* 0x000fe200007fe4ff */
[----:B--2---:R-:W-:-:S04]  /*04b0*/  IMAD R21, R21, R22, R12 ;  /* 0x0000001615157224 */ /* 0x004fc800078e020c */
[----:B---3--:R-:W-:-:S04]  /*04c0*/  IMAD R19, R19, R20, R21 ;  /* 0x0000001413137224 */ /* 0x008fc800078e0215 */
[----:B----4-:R-:W-:-:S04]  /*04d0*/  IMAD R17, R17, R18, R19 ;  /* 0x0000001211117224 */ /* 0x010fc800078e0213 */
[----:B-----5:R-:W-:-:S04]  /*04e0*/  IMAD R15, R15, R16, R17 ;  /* 0x000000100f0f7224 */ /* 0x020fc800078e0211 */
[----:B------:R-:W-:-:S04]  /*04f0*/  IMAD R4, R23, R4, R15 ;  /* 0x0000000417047224 */ /* 0x000fc800078e020f */
[----:B------:R-:W-:-:S04]  /*0500*/  IMAD R4, R24, R7, R4 ;  /* 0x0000000718047224 */ /* 0x000fc800078e0204 */
[----:B------:R-:W-:-:S04]  /*0510*/  IMAD R4, R25, R8, R4 ;  /* 0x0000000819047224 */ /* 0x000fc800078e0204 */
[----:B------:R-:W-:Y:S01]  /*0520*/  IMAD R12, R27, R10, R4 ;  /* 0x0000000a1b0c7224 */ /* 0x000fe200078e0204 */
[----:B------:R-:W-:Y:S06]  /*0530*/  BRA.U UP0, `(.L_x_1) ;  /* 0xfffffffd003c7547 */ /* 0x000fec000b83ffff */
.L_x_0:
[----:B------:R-:W-:-:S04]  /*0540*/  ULOP3.LUT UR6, UR20, 0x7, URZ, 0xc0, !UPT ;  /* 0x0000000714067892 */ /* 0x000fc8000f8ec0ff */
[----:B------:R-:W-:-:S09]  /*0550*/  UISETP.NE.AND UP0, UPT, UR6, URZ, UPT ;  /* 0x000000ff0600728c */ /* 0x000fd2000bf05270 */
[----:B------:R-:W-:Y:S05]  /*0560*/  BRA.U !UP0, `(.L_x_2) ;  /* 0x0000000508387547 */ /* 0x000fea000b800000 */
[----:B------:R-:W-:Y:S02]  /*0570*/  UISETP.GE.U32.AND UP0, UPT, UR6, 0x4, UPT ;  /* 0x000000040600788c */ /* 0x000fe4000bf06070 */
[----:B------:R-:W-:-:S04]  /*0580*/  ULOP3.LUT UR5, UR20, 0x3, URZ, 0xc0, !UPT ;  /* 0x0000000314057892 */ /* 0x000fc8000f8ec0ff */
[----:B------:R-:W-:-:S03]  /*0590*/  UISETP.NE.AND UP1, UPT, UR5, URZ, UPT ;  /* 0x000000ff0500728c */ /* 0x000fc6000bf25270 */
[----:B------:R-:W-:Y:S08]  /*05a0*/  BRA.U !UP0, `(.L_x_3) ;  /* 0x00000001087c7547 */ /* 0x000ff0000b800000 */
[----:B------:R-:W1:Y:S01]  /*05b0*/  LDC.64 R6, c[0x0][0x388] ;  /* 0x0000e200ff067b82 */ /* 0x000e620000000a00 */
[----:B------:R-:W2:Y:S01]  /*05c0*/  LDCU.64 UR6, c[0x0][0x380] ;  /* 0x00007000ff0677ac */ /* 0x000ea20008000a00 */
[----:B------:R-:W-:Y:S01]  /*05d0*/  IMAD.U32 R9, RZ, RZ, UR4 ;  /* 0x00000004ff097e24 */ /* 0x000fe2000f8e00ff */
[C---:B------:R-:W-:Y:S02]  /*05e0*/  IADD3 R3, PT, PT, R13.reuse, UR4, RZ ;  /* 0x000000040d037c10 */ /* 0x040fe4000fffe0ff */
[----:B------:R-:W-:Y:S01]  /*05f0*/  IADD3 R10, P0, PT, R13, UR4, RZ ;  /* 0x000000040d0a7c10 */ /* 0x000fe2000ff1e0ff */
[----:B------:R-:W-:Y:S01]  /*0600*/  IMAD R9, R9, UR20, R0 ;  /* 0x0000001409097c24 */ /* 0x000fe2000f8e0200 */
[----:B------:R-:W-:Y:S01]  /*0610*/  MOV R11, UR20 ;  /* 0x00000014000b7c02 */ /* 0x000fe20008000f00 */
[----:B------:R-:W3:Y:S01]  /*0620*/  LDC.64 R4, c[0x0][0x380] ;  /* 0x0000e000ff047b82 */ /* 0x000ee20000000a00 */
[----:B------:R-:W-:Y:S01]  /*0630*/  MOV R15, UR20 ;  /* 0x00000014000f7c02 */ /* 0x000fe20008000f00 */
[----:B-1----:R-:W-:Y:S01]  /*0640*/  IMAD.WIDE R6, R9, 0x4, R6 ;  /* 0x0000000409067825 */ /* 0x002fe200078e0206 */
[----:B------:R-:W-:-:S05]  /*0650*/  MOV R9, UR20 ;  /* 0x0000001400097c02 */ /* 0x000fca0008000f00 */
[----:B------:R-:W-:Y:S02]  /*0660*/  IMAD.WIDE R8, R9, 0x4, R6 ;  /* 0x0000000409087825 */ /* 0x000fe400078e0206 */
[----:B0-----:R-:W4:Y:S02]  /*0670*/  LDG.E R6, desc[UR18][R6.64] ;  /* 0x0000001206067981 */ /* 0x001f24000c1e1900 */
[----:B---3--:R-:W-:Y:S01]  /*0680*/  IMAD.WIDE.U32 R4, R3, 0x4, R4 ;  /* 0x0000000403047825 */ /* 0x008fe200078e0004 */
[----:B------:R-:W-:Y:S01]  /*0690*/  IADD3.X R3, PT, PT, RZ, RZ, RZ, P0, !PT ;  /* 0x000000ffff037210 */ /* 0x000fe200007fe4ff */
[----:B------:R-:W3:Y:S01]  /*06a0*/  LDG.E R17, desc[UR18][R8.64] ;  /* 0x0000001208117981 */ /* 0x000ee2000c1e1900 */
[----:B--2---:R-:W-:-:S03]  /*06b0*/  LEA R2, P0, R10, UR6, 0x2 ;  /* 0x000000060a027c11 */ /* 0x004fc6000f8010ff */
[----:B------:R-:W4:Y:S01]  /*06c0*/  LDG.E R5, desc[UR18][R4.64] ;  /* 0x0000001204057981 */ /* 0x000f22000c1e1900 */
[----:B------:R-:W-:Y:S01]  /*06d0*/  LEA.HI.X R3, R10, UR7, R3, 0x2, P0 ;  /* 0x000000070a037c11 */ /* 0x000fe200080f1403 */
[----:B------:R-:W-:-:S04]  /*06e0*/  IMAD.WIDE R10, R11, 0x4, R8 ;  /* 0x000000040b0a7825 */ /* 0x000fc800078e0208 */
[----:B------:R-:W3:Y:S01]  /*06f0*/  LDG.E R16, desc[UR18][R2.64+0x4] ;  /* 0x0000041202107981 */ /* 0x000ee2000c1e1900 */
[----:B------:R-:W-:-:S03]  /*0700*/  IMAD.WIDE R14, R15, 0x4, R10 ;  /* 0x000000040f0e7825 */ /* 0x000fc600078e020a */
[----:B------:R-:W2:Y:S04]  /*0710*/  LDG.E R19, desc[UR18][R10.64] ;  /* 0x000000120a137981 */ /* 0x000ea8000c1e1900 */
[----:B------:R-:W2:Y:S04]  /*0720*/  LDG.E R18, desc[UR18][R2.64+0x8] ;  /* 0x0000081202127981 */ /* 0x000ea8000c1e1900 */
[----:B------:R-:W5:Y:S04]  /*0730*/  LDG.E R20, desc[UR18][R2.64+0xc] ;  /* 0x00000c1202147981 */ /* 0x000f68000c1e1900 */
[----:B------:R-:W5:Y:S01]  /*0740*/  LDG.E R14, desc[UR18][R14.64] ;  /* 0x000000120e0e7981 */ /* 0x000f62000c1e1900 */
[----:B------:R-:W-:Y:S01]  /*0750*/  UIADD3 UR4, UPT, UPT, UR4, 0x4, URZ ;  /* 0x0000000404047890 */ /* 0x000fe2000fffe0ff */
[----:B----4-:R-:W-:-:S04]  /*0760*/  IMAD R5, R5, R6, R12 ;  /* 0x0000000605057224 */ /* 0x010fc800078e020c */
[----:B---3--:R-:W-:-:S04]  /*0770*/  IMAD R5, R16, R17, R5 ;  /* 0x0000001110057224 */ /* 0x008fc800078e0205 */
[----:B--2---:R-:W-:-:S04]  /*0780*/  IMAD R5, R18, R19, R5 ;  /* 0x0000001312057224 */ /* 0x004fc800078e0205 */
[----:B-----5:R-:W-:-:S07]  /*0790*/  IMAD R12, R20, R14, R5 ;  /* 0x0000000e140c7224 */ /* 0x020fce00078e0205 */
.L_x_3:
[----:B------:R-:W-:Y:S05]  /*07a0*/  BRA.U !UP1, `(.L_x_2) ;  /* 0x0000000109a87547 */ /* 0x000fea000b800000 */
[----:B------:R-:W-:Y:S01]  /*07b0*/  UISETP.NE.AND UP0, UPT, UR5, 0x1, UPT ;  /* 0x000000010500788c */ /* 0x000fe2000bf05270 */
[----:B------:R-:W-:Y:S01]  /*07c0*/  MOV R7, UR4 ;  /* 0x0000000400077c02 */ /* 0x000fe20008000f00 */
[----:B------:R-:W-:Y:S02]  /*07d0*/  ULOP3.LUT UR5, UR20, 0x1, URZ, 0xc0, !UPT ;  /* 0x0000000114057892 */ /* 0x000fe4000f8ec0ff */
[----:B------:R-:W-:Y:S02]  /*07e0*/  MOV R15, UR20 ;  /* 0x00000014000f7c02 */ /* 0x000fe40008000f00 */
[----:B------:R-:W-:Y:S01]  /*07f0*/  UISETP.NE.U32.AND UP1, UPT, UR5, 0x1, UPT ;  /* 0x000000010500788c */ /* 0x000fe2000bf25070 */
[----:B------:R-:W-:-:S04]  /*0800*/  PLOP3.LUT P1, PT, PT, PT, UP0, 0x80, 0x8 ;  /* 0x000000000008781c */ /* 0x000fc80003f2f008 */
[----:B------:R-:W1:Y:S01]  /*0810*/  @UP0 LDCU.128 UR8, c[0x0][0x380] ;  /* 0x00007000ff0807ac */ /* 0x000e620008000c00 */
[----:B------:R-:W-:Y:S01]  /*0820*/  PLOP3.LUT P0, PT, PT, PT, UP1, 0x80, 0x8 ;  /* 0x000000000008781c */ /* 0x000fe20003f0f018 */
[----:B------:R-:W2:Y:S04]  /*0830*/  @UP0 LDCU.64 UR6, c[0x0][0x380] ;  /* 0x00007000ff0607ac */ /* 0x000ea80008000a00 */
[----:B------:R-:W3:Y:S03]  /*0840*/  @!UP1 LDCU.128 UR12, c[0x0][0x380] ;  /* 0x00007000ff0c97ac */ /* 0x000ee60008000c00 */
[C---:B------:R-:W-:Y:S02]  /*0850*/  @P1 IADD3 R3, PT, PT, R13.reuse, UR4, RZ ;  /* 0x000000040d031c10 */ /* 0x040fe4000fffe0ff */
[----:B------:R-:W-:Y:S01]  /*0860*/  @P1 IADD3 R6, P2, PT, R13, UR4, RZ ;  /* 0x000000040d061c10 */ /* 0x000fe2000ff5e0ff */
[----:B------:R-:W-:Y:S01]  /*0870*/  @UP0 UIADD3 UR4, UPT, UPT, UR4, 0x2, URZ ;  /* 0x0000000204040890 */ /* 0x000fe2000fffe0ff */
[----:B-1----:R-:W-:Y:S01]  /*0880*/  MOV R11, UR9 ;  /* 0x00000009000b7c02 */ /* 0x002fe20008000f00 */
[----:B------:R-:W-:Y:S01]  /*0890*/  IMAD.U32 R10, RZ, RZ, UR8 ;  /* 0x00000008ff0a7e24 */ /* 0x000fe2000f8e00ff */
[----:B------:R-:W-:-:S02]  /*08a0*/  MOV R4, UR10 ;  /* 0x0000000a00047c02 */ /* 0x000fc40008000f00 */
[----:B------:R-:W-:Y:S01]  /*08b0*/  MOV R5, UR11 ;  /* 0x0000000b00057c02 */ /* 0x000fe20008000f00 */
[----:B------:R-:W-:-:S04]  /*08c0*/  @P1 IMAD.WIDE.U32 R10, R3, 0x4, R10 ;  /* 0x00000004030a1825 */ /* 0x000fc800078e000a */
[----:B------:R-:W-:Y:S01]  /*08d0*/  @P1 IMAD R3, R7, UR20, R0 ;  /* 0x0000001407031c24 */ /* 0x000fe2000f8e0200 */
[----:B------:R-:W-:Y:S01]  /*08e0*/  @P1 IADD3.X R7, PT, PT, RZ, RZ, RZ, P2, !PT ;  /* 0x000000ffff071210 */ /* 0x000fe200017fe4ff */
[----:B------:R-:W-:Y:S01]  /*08f0*/  IMAD.U32 R19, RZ, RZ, UR4 ;  /* 0x00000004ff137e24 */ /* 0x000fe2000f8e00ff */
[C---:B--2---:R-:W-:Y:S01]  /*0900*/  @P1 LEA R2, P2, R6.reuse, UR6, 0x2 ;  /* 0x0000000606021c11 */ /* 0x044fe2000f8410ff */
[----:B------:R-:W-:Y:S01]  /*0910*/  @P1 IMAD.WIDE R4, R3, 0x4, R4 ;  /* 0x0000000403041825 */ /* 0x000fe200078e0204 */
[----:B------:R-:W-:Y:S01]  /*0920*/  @!P0 IADD3 R17, PT, PT, R13, UR4, RZ ;  /* 0x000000040d118c10 */ /* 0x000fe2000fffe0ff */
[----:B0-----:R-:W2:Y:S01]  /*0930*/  @P1 LDG.E R11, desc[UR18][R10.64] ;  /* 0x000000120a0b1981 */ /* 0x001ea2000c1e1900 */
[----:B------:R-:W-:Y:S01]  /*0940*/  @P1 LEA.HI.X R3, R6, UR7, R7, 0x2, P2 ;  /* 0x0000000706031c11 */ /* 0x000fe200090f1407 */
[----:B------:R-:W-:Y:S01]  /*0950*/  @!P0 IMAD R19, R19, UR20, R0 ;  /* 0x0000001413138c24 */ /* 0x000fe2000f8e0200 */
[----:B---3--:R-:W-:Y:S01]  /*0960*/  MOV R6, UR12 ;  /* 0x0000000c00067c02 */ /* 0x008fe20008000f00 */
[----:B------:R-:W-:Y:S01]  /*0970*/  @P1 IMAD.WIDE R14, R15, 0x4, R4 ;  /* 0x000000040f0e1825 */ /* 0x000fe200078e0204 */
[----:B------:R-:W-:Y:S01]  /*0980*/  MOV R7, UR13 ;  /* 0x0000000d00077c02 */ /* 0x000fe20008000f00 */
[----:B------:R-:W2:Y:S01]  /*0990*/  @P1 LDG.E R4, desc[UR18][R4.64] ;  /* 0x0000001204041981 */ /* 0x000ea2000c1e1900 */
[----:B------:R-:W-:-:S02]  /*09a0*/  MOV R8, UR14 ;  /* 0x0000000e00087c02 */ /* 0x000fc40008000f00 */
[----:B------:R-:W-:Y:S01]  /*09b0*/  MOV R9, UR15 ;  /* 0x0000000f00097c02 */ /* 0x000fe20008000f00 */
[----:B------:R-:W-:Y:S01]  /*09c0*/  @!P0 IMAD.WIDE.U32 R6, R17, 0x4, R6 ;  /* 0x0000000411068825 */ /* 0x000fe200078e0006 */
[----:B------:R-:W3:Y:S03]  /*09d0*/  @P1 LDG.E R14, desc[UR18][R14.64] ;  /* 0x000000120e0e1981 */ /* 0x000ee6000c1e1900 */
[----:B------:R-:W-:Y:S01]  /*09e0*/  @!P0 IMAD.WIDE R8, R19, 0x4, R8 ;  /* 0x0000000413088825 */ /* 0x000fe200078e0208 */
[----:B------:R-:W3:Y:S04]  /*09f0*/  @P1 LDG.E R2, desc[UR18][R2.64+0x4] ;  /* 0x0000041202021981 */ /* 0x000ee8000c1e1900 */
[----:B------:R-:W4:Y:S04]  /*0a00*/  @!P0 LDG.E R7, desc[UR18][R6.64] ;  /* 0x0000001206078981 */ /* 0x000f28000c1e1900 */
[----:B------:R-:W4:Y:S01]  /*0a10*/  @!P0 LDG.E R8, desc[UR18][R8.64] ;  /* 0x0000001208088981 */ /* 0x000f22000c1e1900 */
[----:B--2---:R-:W-:-:S04]  /*0a20*/  @P1 IMAD R11, R11, R4, R12 ;  /* 0x000000040b0b1224 */ /* 0x004fc800078e020c */
[----:B---3--:R-:W-:-:S04]  /*0a30*/  @P1 IMAD R12, R2, R14, R11 ;  /* 0x0000000e020c1224 */ /* 0x008fc800078e020b */
[----:B----4-:R-:W-:-:S07]  /*0a40*/  @!P0 IMAD R12, R7, R8, R12 ;  /* 0x00000008070c8224 */ /* 0x010fce00078e020c */
.L_x_2:
[----:B------:R-:W1:Y:S01]  /*0a50*/  LDC.64 R2, c[0x0][0x390] ;  /* 0x0000e400ff027b82 */ /* 0x000e620000000a00 */
[----:B------:R-:W-:-:S05]  /*0a60*/  IADD3 R13, PT, PT, R0, R13, RZ ;  /* 0x0000000d000d7210 */ /* 0x000fca0007ffe0ff */
[----:B-1----:R-:W-:-:S05]  /*0a70*/  IMAD.WIDE R2, R13, 0x4, R2 ;  /* 0x000000040d027825 */ /* 0x002fca00078e0202 */
[----:B0-----:R-:W-:Y:S01]  /*0a80*/  STG.E desc[UR18][R2.64], R12 ;  /* 0x0000000c02007986 */ /* 0x001fe2000c101912 */
[----:B------:R-:W-:Y:S05]  /*0a90*/  EXIT ;  /* 0x000000000000794d */ /* 0x000fea0003800000 */
.L_x_4:
[----:B------:R-:W-:-:S00]  /*0aa0*/  BRA `(.L_x_4) ;  /* 0xfffffffc00fc7947 */ /* 0x000fc0000383ffff */
[----:B------:R-:W-:-:S00]  /*0ab0*/  NOP ;  /* 0x0000000000007918 */ /* 0x000fc00000000000 */
        /* <DEDUP_REMOVED lines=12> */
.L_x_17:


//--------------------- .text._Z12multiplyColsPiS_S_i --------------------------
	.section	.text._Z12multiplyColsPiS_S_i,"ax",@progbits
	.align	128
        .global         _Z12multiplyColsPiS_S_i
        .type           _Z12multiplyColsPiS_S_i,@function
        .size           _Z12multiplyColsPiS_S_i,(.L_x_18 - _Z12multiplyColsPiS_S_i)
        .other          _Z12multiplyColsPiS_S_i,@"STO_CUDA_ENTRY STV_DEFAULT"
_Z12multiplyColsPiS_S_i:
.text._Z12multiplyColsPiS_S_i:
[----:B------:R-:W-:Y:S01]  /*0000*/  LDC R1, c[0x0][0x37c] ;  /* 0x0000df00ff017b82 */ /* 0x000fe20000000800 */
[----:B------:R-:W0:Y:S07]  /*0010*/  S2R R0, SR_CTAID.X ;  /* 0x0000000000007919 */ /* 0x000e2e0000002500 */
[----:B------:R-:W0:Y:S02]  /*0020*/  LDC R7, c[0x0][0x398] ;  /* 0x0000e600ff077b82 */ /* 0x000e240000000800 */
[----:B0-----:R-:W-:-:S13]  /*0030*/  ISETP.GE.AND P0, PT, R0, R7, PT ;  /* 0x000000070000720c */ /* 0x001fda0003f06270 */
[----:B------:R-:W-:Y:S05]  /*0040*/  @P0 EXIT ;  /* 0x000000000000094d */ /* 0x000fea0003800000 */
[C---:B------:R-:W-:Y:S01]  /*0050*/  IADD3 R2, PT, PT, R7.reuse, -0x1, RZ ;  /* 0xffffffff07027810 */ /* 0x040fe20007ffe0ff */
[C-C-:B------:R-:W-:Y:S01]  /*0060*/  IMAD R3, R7.reuse, 0x3, R0.reuse ;  /* 0x0000000307037824 */ /* 0x140fe200078e0200 */
[C---:B------:R-:W-:Y:S01]  /*0070*/  LEA R4, R7.reuse, R0, 0x2 ;  /* 0x0000000007047211 */ /* 0x040fe200078e10ff */
[C-C-:B------:R-:W-:Y:S01]  /*0080*/  IMAD R5, R7.reuse, 0x5, R0.reuse ;  /* 0x0000000507057824 */ /* 0x140fe200078e0200 */
[----:B------:R-:W-:Y:S01]  /*0090*/  ISETP.GE.U32.AND P0, PT, R2, 0x7, PT ;  /* 0x000000070200780c */ /* 0x000fe20003f06070 */
[C-C-:B------:R-:W-:Y:S01]  /*00a0*/  IMAD R6, R7.reuse, 0x6, R0.reuse ;  /* 0x0000000607067824 */ /* 0x140fe200078e0200 */
[C---:B------:R-:W-:Y:S01]  /*00b0*/  LOP3.LUT R2, R7.reuse, 0xfffffff8, RZ, 0xc0, !PT ;  /* 0xfffffff807027812 */ /* 0x040fe200078ec0ff */
[----:B------:R-:W-:Y:S01]  /*00c0*/  IMAD R7, R7, 0x7, R0 ;  /* 0x0000000707077824 */ /* 0x000fe200078e0200 */
[----:B------:R-:W0:Y:S01]  /*00d0*/  LDCU.64 UR6, c[0x0][0x358] ;  /* 0x00006b00ff0677ac */ /* 0x000e220008000a00 */
[----:B------:R-:W-:-:S08]  /*00e0*/  UMOV UR4, URZ ;  /* 0x000000ff00047c82 */ /* 0x000fd00008000000 */
.L_x_9:
[----:B-1----:R-:W1:Y:S01]  /*00f0*/  LDC R9, c[0x0][0x398] ;  /* 0x0000e600ff097b82 */ /* 0x002e620000000800 */
[----:B------:R-:W-:Y:S01]  /*0100*/  HFMA2 R8, -RZ, RZ, 0, 0 ;  /* 0x00000000ff087431 */ /* 0x000fe200000001ff */
[----:B------:R-:W-:Y:S01]  /*0110*/  MOV R18, RZ ;  /* 0x000000ff00127202 */ /* 0x000fe20000000f00 */
[----:B-1----:R-:W-:Y:S01]  /*0120*/  IMAD R11, R9, UR4, RZ ;  /* 0x00000004090b7c24 */ /* 0x002fe2000f8e02ff */
[----:B------:R-:W-:-:S06]  /*0130*/  UIADD3 UR4, UPT, UPT, UR4, 0x1, URZ ;  /* 0x0000000104047890 */ /* 0x000fcc000fffe0ff */
[----:B------:R-:W-:Y:S01]  /*0140*/  ISETP.NE.AND P1, PT, R9, UR4, PT ;  /* 0x0000000409007c0c */ /* 0x000fe2000bf25270 */
[----:B------:R-:W-:-:S12]  /*0150*/  @!P0 BRA `(.L_x_5) ;  /* 0x0000000000f08947 */ /* 0x000fd80003800000 */
[----:B------:R-:W1:Y:S01]  /*0160*/  LDC R13, c[0x0][0x398] ;  /* 0x0000e600ff0d7b82 */ /* 0x000e620000000800 */
[----:B------:R-:W-:Y:S01]  /*0170*/  IMAD.MOV R29, RZ, RZ, -R2 ;  /* 0x000000ffff1d7224 */ /* 0x000fe200078e0a02 */
[----:B------:R-:W-:Y:S01]  /*0180*/  MOV R18, RZ ;  /* 0x000000ff00127202 */ /* 0x000fe20000000f00 */
[----:B------:R-:W-:Y:S01]  /*0190*/  IMAD.MOV.U32 R25, RZ, RZ, R6 ;  /* 0x000000ffff197224 */ /* 0x000fe200078e0006 */
[----:B------:R-:W-:Y:S02]  /*01a0*/  MOV R22, R11 ;  /* 0x0000000b00167202 */ /* 0x000fe40000000f00 */
[----:B------:R-:W-:Y:S02]  /*01b0*/  MOV R23, R0 ;  /* 0x0000000000177202 */ /* 0x000fe40000000f00 */
[----:B------:R-:W-:Y:S02]  /*01c0*/  MOV R24, R7 ;  /* 0x0000000700187202 */ /* 0x000fe40000000f00 */
[----:B------:R-:W-:-:S02]  /*01d0*/  MOV R26, R5 ;  /* 0x00000005001a7202 */ /* 0x000fc40000000f00 */
[----:B------:R-:W-:Y:S02]  /*01e0*/  MOV R27, R4 ;  /* 0x00000004001b7202 */ /* 0x000fe40000000f00 */
[----:B------:R-:W-:Y:S02]  /*01f0*/  MOV R10, R3 ;  /* 0x00000003000a7202 */ /* 0x000fe40000000f00 */
[----:B-1----:R-:W-:Y:S01]  /*0200*/  IADD3 R28, PT, PT, R0, R13, RZ ;  /* 0x0000000d001c7210 */ /* 0x002fe20007ffe0ff */
[----:B------:R-:W-:-:S07]  /*0210*/  IMAD R8, R13, 0x2, R0 ;  /* 0x000000020d087824 */ /* 0x000fce00078e0200 */
.L_x_6:
[----:B------:R-:W1:Y:S08]  /*0220*/  LDC.64 R14, c[0x0][0x388] ;  /* 0x0000e200ff0e7b82 */ /* 0x000e700000000a00 */
[----:B------:R-:W2:Y:S01]  /*0230*/  LDC.64 R12, c[0x0][0x380] ;  /* 0x0000e000ff0c7b82 */ /* 0x000ea20000000a00 */
[----:B-1----:R-:W-:-:S06]  /*0240*/  IMAD.WIDE.U32 R16, R23, 0x4, R14 ;  /* 0x0000000417107825 */ /* 0x002fcc00078e000e */
[----:B0-----:R-:W3:Y:S01]  /*0250*/  LDG.E R16, desc[UR6][R16.64] ;  /* 0x0000000610107981 */ /* 0x001ee2000c1e1900 */
[----:B--2---:R-:W-:-:S05]  /*0260*/  IMAD.WIDE.U32 R12, R22, 0x4, R12 ;  /* 0x00000004160c7825 */ /* 0x004fca00078e000c */
[----:B------:R-:W3:Y:S04]  /*0270*/  LDG.E R19, desc[UR6][R12.64] ;  /* 0x000000060c137981 */ /* 0x000ee8000c1e1900 */
[----:B------:R-:W2:Y:S04]  /*0280*/  LDG.E R21, desc[UR6][R12.64+0x4] ;  /* 0x000004060c157981 */ /* 0x000ea8000c1e1900 */
[----:B------:R-:W4:Y:S01]  /*0290*/  LDG.E R17, desc[UR6][R12.64+0x8] ;  /* 0x000008060c117981 */ /* 0x000f22000c1e1900 */
[----:B---3--:R-:W-:Y:S02]  /*02a0*/  IMAD R20, R19, R16, R18 ;  /* 0x0000001013147224 */ /* 0x008fe400078e0212 */
[----:B------:R-:W-:-:S06]  /*02b0*/  IMAD.WIDE.U32 R18, R28, 0x4, R14 ;  /* 0x000000041c127825 */ /* 0x000fcc00078e000e */
[----:B------:R-:W2:Y:S02]  /*02c0*/  LDG.E R18, desc[UR6][R18.64] ;  /* 0x0000000612127981 */ /* 0x000ea4000c1e1900 */
[----:B--2---:R-:W-:Y:S02]  /*02d0*/  IMAD R18, R21, R18, R20 ;  /* 0x0000001215127224 */ /* 0x004fe400078e0214 */
[----:B------:R-:W-:-:S06]  /*02e0*/  IMAD.WIDE.U32 R20, R8, 0x4, R14 ;  /* 0x0000000408147825 */ /* 0x000fcc00078e000e */
[----:B------:R-:W4:Y:S02]  /*02f0*/  LDG.E R20, desc[UR6][R20.64] ;  /* 0x0000000614147981 */ /* 0x000f24000c1e1900 */
[----:B----4-:R-:W-:Y:S02]  /*0300*/  IMAD R18, R17, R20, R18 ;  /* 0x0000001411127224 */ /* 0x010fe400078e0212 */
[----:B------:R-:W-:-:S06]  /*0310*/  IMAD.WIDE.U32 R16, R10, 0x4, R14 ;  /* 0x000000040a107825 */ /* 0x000fcc00078e000e */
[----:B------:R-:W2:Y:S04]  /*0320*/  LDG.E R16, desc[UR6][R16.64] ;  /* 0x0000000610107981 */ /* 0x000ea8000c1e1900 */
[----:B------:R-:W2:Y:S02]  /*0330*/  LDG.E R17, desc[UR6][R12.64+0xc] ;  /* 0x00000c060c117981 */ /* 0x000ea4000c1e1900 */
[----:B--2---:R-:W-:Y:S02]  /*0340*/  IMAD R16, R17, R16, R18 ;  /* 0x0000001011107224 */ /* 0x004fe400078e0212 */
[--C-:B------:R-:W-:Y:S01]  /*0350*/  IMAD.WIDE.U32 R18, R27, 0x4, R14.reuse ;  /* 0x000000041b127825 */ /* 0x100fe200078e000e */
[----:B------:R-:W2:Y:S05]  /*0360*/  LDG.E R17, desc[UR6][R12.64+0x10] ;  /* 0x000010060c117981 */ /* 0x000eaa000c1e1900 */
[----:B------:R-:W2:Y:S01]  /*0370*/  LDG.E R18, desc[UR6][R18.64] ;  /* 0x0000000612127981 */ /* 0x000ea2000c1e1900 */
[----:B------:R-:W-:-:S06]  /*0380*/  IMAD.WIDE.U32 R20, R26, 0x4, R14 ;  /* 0x000000041a147825 */ /* 0x000fcc00078e000e */
[----:B------:R-:W3:Y:S04]  /*0390*/  LDG.E R20, desc[UR6][R20.64] ;  /* 0x0000000614147981 */ /* 0x000ee8000c1e1900 */
[----:B------:R-:W4:Y:S01]  /*03a0*/  LDG.E R19, desc[UR6][R12.64+0x18] ;  /* 0x000018060c137981 */ /* 0x000f22000c1e1900 */
[----:B--2---:R-:W-:-:S03]  /*03b0*/  IMAD R18, R17, R18, R16 ;  /* 0x0000001211127224 */ /* 0x004fc600078e0210 */
[----:B------:R-:W3:Y:S01]  /*03c0*/  LDG.E R17, desc[UR6][R12.64+0x14] ;  /* 0x000014060c117981 */ /* 0x000ee2000c1e1900 */
[----:B------:R-:W-:Y:S01]  /*03d0*/  IADD3 R29, PT, PT, R29, 0x8, RZ ;  /* 0x000000081d1d7810 */ /* 0x000fe20007ffe0ff */
[----:B---3--:R-:W-:Y:S02]  /*03e0*/  IMAD R18, R17, R20, R18 ;  /* 0x0000001411127224 */ /* 0x008fe400078e0212 */
[--C-:B------:R-:W-:Y:S01]  /*03f0*/  IMAD.WIDE.U32 R16, R25, 0x4, R14.reuse ;  /* 0x0000000419107825 */ /* 0x100fe200078e000e */
[----:B------:R-:W2:Y:S03]  /*0400*/  LDG.E R20, desc[UR6][R12.64+0x1c] ;  /* 0x00001c060c147981 */ /* 0x000ea6000c1e1900 */
[----:B------:R-:W-:Y:S02]  /*0410*/  IMAD.WIDE.U32 R14, R24, 0x4, R14 ;  /* 0x00000004180e7825 */ /* 0x000fe400078e000e */
[----:B------:R-:W4:Y:S04]  /*0420*/  LDG.E R16, desc[UR6][R16.64] ;  /* 0x0000000610107981 */ /* 0x000f28000c1e1900 */
[----:B------:R-:W2:Y:S01]  /*0430*/  LDG.E R14, desc[UR6][R14.64] ;  /* 0x000000060e0e7981 */ /* 0x000ea2000c1e1900 */
[----:B------:R-:W-:Y:S01]  /*0440*/  ISETP.NE.AND P2, PT, R29, RZ, PT ;  /* 0x000000ff1d00720c */ /* 0x000fe20003f45270 */
[C---:B------:R-:W-:Y:S01]  /*0450*/  IMAD R27, R9.reuse, 0x8, R27 ;  /* 0x00000008091b7824 */ /* 0x040fe200078e021b */
[C---:B------:R-:W-:Y:S01]  /*0460*/  LEA R28, R9.reuse, R28, 0x3 ;  /* 0x0000001c091c7211 */ /* 0x040fe200078e18ff */
[----:B------:R-:W-:Y:S01]  /*0470*/  VIADD R22, R22, 0x8 ;  /* 0x0000000816167836 */ /* 0x000fe20000000000 */
[----:B------:R-:W-:-:S02]  /*0480*/  LEA R8, R9, R8, 0x3 ;  /* 0x0000000809087211 */ /* 0x000fc400078e18ff */
[C---:B------:R-:W-:Y:S02]  /*0490*/  LEA R10, R9.reuse, R10, 0x3 ;  /* 0x0000000a090a7211 */ /* 0x040fe400078e18ff */
[C---:B------:R-:W-:Y:S02]  /*04a0*/  LEA R26, R9.reuse, R26, 0x3 ;  /* 0x0000001a091a7211 */ /* 0x040fe400078e18ff */
[C---:B------:R-:W-:Y:S02]  /*04b0*/  LEA R25, R9.reuse, R25, 0x3 ;  /* 0x0000001909197211 */ /* 0x040fe400078e18ff */
[C---:B------:R-:W-:Y:S02]  /*04c0*/  LEA R24, R9.reuse, R24, 0x3 ;  /* 0x0000001809187211 */ /* 0x040fe400078e18ff */
[----:B------:R-:W-:Y:S01]  /*04d0*/  LEA R23, R9, R23, 0x3 ;  /* 0x0000001709177211 */ /* 0x000fe200078e18ff */
[----:B----4-:R-:W-:-:S04]  /*04e0*/  IMAD R19, R19, R16, R18 ;  /* 0x0000001013137224 */ /* 0x010fc800078e0212 */
[----:B--2---:R-:W-:Y:S01]  /*04f0*/  IMAD R18, R20, R14, R19 ;  /* 0x0000000e14127224 */ /* 0x004fe200078e0213 */
[----:B------:R-:W-:Y:S06]  /*0500*/  @P2 BRA `(.L_x_6) ;  /* 0xfffffffc00442947 */ /* 0x000fec000383ffff */
[----:B------:R-:W-:-:S07]  /*0510*/  MOV R8, R2 ;  /* 0x0000000200087202 */ /* 0x000fce0000000f00 */
.L_x_5:
[----:B------:R-:W1:Y:S02]  /*0520*/  LDC R10, c[0x0][0x398] ;  /* 0x0000e600ff0a7b82 */ /* 0x000e640000000800 */
[----:B-1----:R-:W-:-:S04]  /*0530*/  LOP3.LUT R12, R10, 0x7, RZ, 0xc0, !PT ;  /* 0x000000070a0c7812 */ /* 0x002fc800078ec0ff */
[----:B------:R-:W-:-:S13]  /*0540*/  ISETP.NE.AND P2, PT, R12, RZ, PT ;  /* 0x000000ff0c00720c */ /* 0x000fda0003f45270 */
[----:B------:R-:W-:Y:S05]  /*0550*/  @!P2 BRA `(.L_x_7) ;  /* 0x00000004000ca947 */ /* 0x000fea0003800000 */
[----:B------:R-:W-:Y:S02]  /*0560*/  IADD3 R12, PT, PT, R12, -0x1, RZ ;  /* 0xffffffff0c0c7810 */ /* 0x000fe40007ffe0ff */
[----:B------:R-:W-:Y:S02]  /*0570*/  LOP3.LUT R10, R10, 0x3, RZ, 0xc0, !PT ;  /* 0x000000030a0a7812 */ /* 0x000fe400078ec0ff */
[----:B------:R-:W-:Y:S02]  /*0580*/  ISETP.GE.U32.AND P3, PT, R12, 0x3, PT ;  /* 0x000000030c00780c */ /* 0x000fe40003f66070 */
[----:B------:R-:W-:-:S11]  /*0590*/  ISETP.NE.AND P2, PT, R10, RZ, PT ;  /* 0x000000ff0a00720c */ /* 0x000fd60003f45270 */
[----:B------:R-:W-:Y:S05]  /*05a0*/  @!P3 BRA `(.L_x_8) ;  /* 0x000000000078b947 */ /* 0x000fea0003800000 */
[----:B------:R-:W1:Y:S01]  /*05b0*/  LDC.64 R16, c[0x0][0x380] ;  /* 0x0000e000ff107b82 */ /* 0x000e620000000a00 */
[-C--:B------:R-:W-:Y:S01]  /*05c0*/  IMAD R20, R8, R9.reuse, R0 ;  /* 0x0000000908147224 */ /* 0x080fe200078e0200 */
[CC--:B------:R-:W-:Y:S02]  /*05d0*/  IADD3 R25, PT, PT, R11.reuse, R8.reuse, RZ ;  /* 0x000000080b197210 */ /* 0x0c0fe40007ffe0ff */
[----:B------:R-:W-:Y:S02]  /*05e0*/  IADD3 R19, P3, PT, R11, R8, RZ ;  /* 0x000000080b137210 */ /* 0x000fe40007f7e0ff */
[----:B------:R-:W-:Y:S02]  /*05f0*/  IADD3 R22, PT, PT, R20, R9, RZ ;  /* 0x0000000914167210 */ /* 0x000fe40007ffe0ff */
[----:B------:R-:W2:Y:S08]  /*0600*/  LDC.64 R12, c[0x0][0x388] ;  /* 0x0000e200ff0c7b82 */ /* 0x000eb00000000a00 */
[----:B------:R-:W3:Y:S01]  /*0610*/  LDC.64 R14, c[0x0][0x380] ;  /* 0x0000e000ff0e7b82 */ /* 0x000ee20000000a00 */
[----:B------:R-:W-:-:S02]  /*0620*/  IMAD.X R26, RZ, RZ, RZ, P3 ;  /* 0x000000ffff1a7224 */ /* 0x000fc400018e06ff */
[----:B-1----:R-:W-:-:S06]  /*0630*/  IMAD.WIDE.U32 R24, R25, 0x4, R16 ;  /* 0x0000000419187825 */ /* 0x002fcc00078e0010 */
[----:B0-----:R-:W4:Y:S01]  /*0640*/  LDG.E R25, desc[UR6][R24.64] ;  /* 0x0000000618197981 */ /* 0x001f22000c1e1900 */
[----:B--2---:R-:W-:-:S04]  /*0650*/  IMAD.WIDE.U32 R20, R20, 0x4, R12 ;  /* 0x0000000414147825 */ /* 0x004fc800078e000c */
[C---:B------:R-:W-:Y:S01]  /*0660*/  IMAD.WIDE.U32 R16, R22.reuse, 0x4, R12 ;  /* 0x0000000416107825 */ /* 0x040fe200078e000c */
[-C--:B------:R-:W-:Y:S01]  /*0670*/  IADD3 R22, PT, PT, R22, R9.reuse, RZ ;  /* 0x0000000916167210 */ /* 0x080fe20007ffe0ff */
[----:B------:R-:W4:Y:S01]  /*0680*/  LDG.E R20, desc[UR6][R20.64] ;  /* 0x0000000614147981 */ /* 0x000f22000c1e1900 */
[C---:B---3--:R-:W-:Y:S02]  /*0690*/  LEA R14, P3, R19.reuse, R14, 0x2 ;  /* 0x0000000e130e7211 */ /* 0x048fe400078610ff */
[C---:B------:R-:W-:Y:S01]  /*06a0*/  IADD3 R27, PT, PT, R22.reuse, R9, RZ ;  /* 0x00000009161b7210 */ /* 0x040fe20007ffe0ff */
[----:B------:R-:W2:Y:S01]  /*06b0*/  LDG.E R16, desc[UR6][R16.64] ;  /* 0x0000000610107981 */ /* 0x000ea2000c1e1900 */
[----:B------:R-:W-:Y:S01]  /*06c0*/  LEA.HI.X R15, R19, R15, R26, 0x2, P3 ;  /* 0x0000000f130f7211 */ /* 0x000fe200018f141a */
[----:B------:R-:W-:-:S04]  /*06d0*/  IMAD.WIDE.U32 R22, R22, 0x4, R12 ;  /* 0x0000000416167825 */ /* 0x000fc800078e000c */
[----:B------:R-:W2:Y:S01]  /*06e0*/  LDG.E R19, desc[UR6][R14.64+0x4] ;  /* 0x000004060e137981 */ /* 0x000ea2000c1e1900 */
[----:B------:R-:W-:-:S03]  /*06f0*/  IMAD.WIDE.U32 R12, R27, 0x4, R12 ;  /* 0x000000041b0c7825 */ /* 0x000fc600078e000c */
[----:B------:R-:W3:Y:S04]  /*0700*/  LDG.E R22, desc[UR6][R22.64] ;  /* 0x0000000616167981 */ /* 0x000ee8000c1e1900 */
[----:B------:R-:W3:Y:S04]  /*0710*/  LDG.E R24, desc[UR6][R14.64+0x8] ;  /* 0x000008060e187981 */ /* 0x000ee8000c1e1900 */
[----:B------:R-:W5:Y:S04]  /*0720*/  LDG.E R12, desc[UR6][R12.64] ;  /* 0x000000060c0c7981 */ /* 0x000f68000c1e1900 */
[----:B------:R-:W5:Y:S01]  /*0730*/  LDG.E R26, desc[UR6][R14.64+0xc] ;  /* 0x00000c060e1a7981 */ /* 0x000f62000c1e1900 */
[----:B------:R-:W-:Y:S01]  /*0740*/  IADD3 R8, PT, PT, R8, 0x4, RZ ;  /* 0x0000000408087810 */ /* 0x000fe20007ffe0ff */
[----:B----4-:R-:W-:-:S04]  /*0750*/  IMAD R25, R25, R20, R18 ;  /* 0x0000001419197224 */ /* 0x010fc800078e0212 */
[----:B--2---:R-:W-:-:S04]  /*0760*/  IMAD R19, R19, R16, R25 ;  /* 0x0000001013137224 */ /* 0x004fc800078e0219 */
[----:B---3--:R-:W-:-:S04]  /*0770*/  IMAD R19, R24, R22, R19 ;  /* 0x0000001618137224 */ /* 0x008fc800078e0213 */
[----:B-----5:R-:W-:-:S07]  /*0780*/  IMAD R18, R26, R12, R19 ;  /* 0x0000000c1a127224 */ /* 0x020fce00078e0213 */
.L_x_8:
[----:B------:R-:W-:Y:S05]  /*0790*/  @!P2 BRA `(.L_x_7) ;  /* 0x00000000007ca947 */ /* 0x000fea0003800000 */
[----:B------:R-:W-:Y:S01]  /*07a0*/  ISETP.NE.AND P3, PT, R10, 0x1, PT ;  /* 0x000000010a00780c */ /* 0x000fe20003f65270 */
[----:B------:R-:W1:Y:S01]  /*07b0*/  LDC.64 R22, c[0x0][0x380] ;  /* 0x0000e000ff167b82 */ /* 0x000e620000000a00 */
[----:B------:R-:W-:-:S07]  /*07c0*/  LOP3.LUT P2, RZ, R9, 0x1, RZ, 0xc0, !PT ;  /* 0x0000000109ff7812 */ /* 0x000fce000784c0ff */
[----:B------:R-:W2:Y:S04]  /*07d0*/  LDC.64 R20, c[0x0][0x388] ;  /* 0x0000e200ff147b82 */ /* 0x000ea80000000a00 */
[CC--:B------:R-:W-:Y:S01]  /*07e0*/  @P3 IADD3 R24, P4, PT, R11.reuse, R8.reuse, RZ ;  /* 0x000000080b183210 */ /* 0x0c0fe20007f9e0ff */
[C---:B------:R-:W-:Y:S01]  /*07f0*/  @P3 IMAD R10, R8.reuse, R9, R0 ;  /* 0x00000009080a3224 */ /* 0x040fe200078e0200 */
[----:B------:R-:W-:Y:S02]  /*0800*/  @P3 IADD3 R19, PT, PT, R11, R8, RZ ;  /* 0x000000080b133210 */ /* 0x000fe40007ffe0ff */
[----:B------:R-:W3:Y:S01]  /*0810*/  @P3 LDC.64 R12, c[0x0][0x380] ;  /* 0x0000e000ff0c3b82 */ /* 0x000ee20000000a00 */
[----:B------:R-:W-:Y:S01]  /*0820*/  @P3 IMAD.X R25, RZ, RZ, RZ, P4 ;  /* 0x000000ffff193224 */ /* 0x000fe200020e06ff */
[----:B------:R-:W-:-:S02]  /*0830*/  @P3 IADD3 R8, PT, PT, R8, 0x2, RZ ;  /* 0x0000000208083810 */ /* 0x000fc40007ffe0ff */
[----:B------:R-:W-:-:S04]  /*0840*/  @P3 IADD3 R27, PT, PT, R10, R9, RZ ;  /* 0x000000090a1b3210 */ /* 0x000fc80007ffe0ff */
[----:B------:R-:W4:Y:S01]  /*0850*/  LDC.64 R14, c[0x0][0x380] ;  /* 0x0000e000ff0e7b82 */ /* 0x000f220000000a00 */
[----:B-1----:R-:W-:-:S07]  /*0860*/  @P3 IMAD.WIDE.U32 R22, R19, 0x4, R22 ;  /* 0x0000000413163825 */ /* 0x002fce00078e0016 */
[----:B------:R-:W1:Y:S01]  /*0870*/  LDC.64 R16, c[0x0][0x388] ;  /* 0x0000e200ff107b82 */ /* 0x000e620000000a00 */
[----:B---3--:R-:W-:Y:S01]  /*0880*/  @P3 LEA R12, P4, R24, R12, 0x2 ;  /* 0x0000000c180c3211 */ /* 0x008fe200078810ff */
[----:B------:R-:W-:Y:S01]  /*0890*/  @P2 IMAD R9, R8, R9, R0 ;  /* 0x0000000908092224 */ /* 0x000fe200078e0200 */
[----:B------:R-:W-:Y:S01]  /*08a0*/  @P2 IADD3 R19, PT, PT, R11, R8, RZ ;  /* 0x000000080b132210 */ /* 0x000fe20007ffe0ff */
[----:B0-----:R-:W3:Y:S01]  /*08b0*/  @P3 LDG.E R23, desc[UR6][R22.64] ;  /* 0x0000000616173981 */ /* 0x001ee2000c1e1900 */
[----:B------:R-:W-:Y:S01]  /*08c0*/  @P3 LEA.HI.X R13, R24, R13, R25, 0x2, P4 ;  /* 0x0000000d180d3211 */ /* 0x000fe200020f1419 */
[----:B--2---:R-:W-:-:S04]  /*08d0*/  @P3 IMAD.WIDE.U32 R24, R10, 0x4, R20 ;  /* 0x000000040a183825 */ /* 0x004fc800078e0014 */
[----:B------:R-:W-:Y:S01]  /*08e0*/  @P3 IMAD.WIDE.U32 R20, R27, 0x4, R20 ;  /* 0x000000041b143825 */ /* 0x000fe200078e0014 */
[----:B------:R-:W2:Y:S04]  /*08f0*/  @P3 LDG.E R12, desc[UR6][R12.64+0x4] ;  /* 0x000004060c0c3981 */ /* 0x000ea8000c1e1900 */
[----:B------:R-:W3:Y:S01]  /*0900*/  @P3 LDG.E R24, desc[UR6][R24.64] ;  /* 0x0000000618183981 */ /* 0x000ee2000c1e1900 */
[----:B----4-:R-:W-:-:S03]  /*0910*/  @P2 IMAD.WIDE.U32 R14, R19, 0x4, R14 ;  /* 0x00000004130e2825 */ /* 0x010fc600078e000e */
[----:B------:R-:W2:Y:S01]  /*0920*/  @P3 LDG.E R20, desc[UR6][R20.64] ;  /* 0x0000000614143981 */ /* 0x000ea2000c1e1900 */
[----:B-1----:R-:W-:-:S03]  /*0930*/  @P2 IMAD.WIDE.U32 R16, R9, 0x4, R16 ;  /* 0x0000000409102825 */ /* 0x002fc600078e0010 */
[----:B------:R-:W4:Y:S04]  /*0940*/  @P2 LDG.E R15, desc[UR6][R14.64] ;  /* 0x000000060e0f2981 */ /* 0x000f28000c1e1900 */
[----:B------:R-:W4:Y:S01]  /*0950*/  @P2 LDG.E R16, desc[UR6][R16.64] ;  /* 0x0000000610102981 */ /* 0x000f22000c1e1900 */
[----:B---3--:R-:W-:-:S04]  /*0960*/  @P3 IMAD R23, R23, R24, R18 ;  /* 0x0000001817173224 */ /* 0x008fc800078e0212 */
[----:B--2---:R-:W-:-:S04]  /*0970*/  @P3 IMAD R18, R12, R20, R23 ;  /* 0x000000140c123224 */ /* 0x004fc800078e0217 */
[----:B----4-:R-:W-:-:S07]  /*0980*/  @P2 IMAD R18, R15, R16, R18 ;  /* 0x000000100f122224 */ /* 0x010fce00078e0212 */
.L_x_7:
[----:B------:R-:W1:Y:S01]  /*0990*/  LDC.64 R8, c[0x0][0x390] ;  /* 0x0000e400ff087b82 */ /* 0x000e620000000a00 */
[----:B------:R-:W-:-:S05]  /*09a0*/  IADD3 R11, PT, PT, R11, R0, RZ ;  /* 0x000000000b0b7210 */ /* 0x000fca0007ffe0ff */
[----:B-1----:R-:W-:-:S05]  /*09b0*/  IMAD.WIDE R8, R11, 0x4, R8 ;  /* 0x000000040b087825 */ /* 0x002fca00078e0208 */
[----:B0-----:R1:W-:Y:S01]  /*09c0*/  STG.E desc[UR6][R8.64], R18 ;  /* 0x0000001208007986 */ /* 0x0013e2000c101906 */
[----:B------:R-:W-:Y:S05]  /*09d0*/  @P1 BRA `(.L_x_9) ;  /* 0xfffffff400c41947 */ /* 0x000fea000383ffff */
[----:B------:R-:W-:Y:S05]  /*09e0*/  EXIT ;  /* 0x000000000000794d */ /* 0x000fea0003800000 */
.L_x_10:
        /* <DEDUP_REMOVED lines=9> */
.L_x_18:


//--------------------- .text._Z12multiplyRowsPiS_S_i --------------------------
	.section	.text._Z12multiplyRowsPiS_S_i,"ax",@progbits
	.align	128
        .global         _Z12multiplyRowsPiS_S_i
        .type           _Z12multiplyRowsPiS_S_i,@function
        .size           _Z12multiplyRowsPiS_S_i,(.L_x_19 - _Z12multiplyRowsPiS_S_i)
        .other          _Z12multiplyRowsPiS_S_i,@"STO_CUDA_ENTRY STV_DEFAULT"
_Z12multiplyRowsPiS_S_i:
.text._Z12multiplyRowsPiS_S_i:
[----:B------:R-:W-:Y:S08]  /*0000*/  LDC R1, c[0x0][0x37c] ;  /* 0x0000df00ff017b82 */ /* 0x000ff00000000800 */
[----:B------:R-:W0:Y:S08]  /*0010*/  S2UR UR4, SR_CTAID.X ;  /* 0x00000000000479c3 */ /* 0x000e300000002500 */
[----:B------:R-:W0:Y:S02]  /*0020*/  LDC R3, c[0x0][0x398] ;  /* 0x0000e600ff037b82 */ /* 0x000e240000000800 */
[----:B0-----:R-:W-:-:S13]  /*0030*/  ISETP.LE.AND P0, PT, R3, UR4, PT ;  /* 0x0000000403007c0c */ /* 0x001fda000bf03270 */
[----:B------:R-:W-:Y:S05]  /*0040*/  @P0 EXIT ;  /* 0x000000000000094d */ /* 0x000fea0003800000 */
[C---:B------:R-:W-:Y:S01]  /*0050*/  IADD3 R0, PT, PT, R3.reuse, -0x1, RZ ;  /* 0xffffffff03007810 */ /* 0x040fe20007ffe0ff */
[----:B------:R-:W-:Y:S02]  /*0060*/  HFMA2 R5, -RZ, RZ, 0, 0 ;  /* 0x00000000ff057431 */ /* 0x000fe400000001ff */
[C---:B------:R-:W-:Y:S01]  /*0070*/  IMAD R2, R3.reuse, UR4, RZ ;  /* 0x0000000403027c24 */ /* 0x040fe2000f8e02ff */
[----:B------:R-:W0:Y:S01]  /*0080*/  LDCU.64 UR6, c[0x0][0x358] ;  /* 0x00006b00ff0677ac */ /* 0x000e220008000a00 */
[----:B------:R-:W-:Y:S02]  /*0090*/  ISETP.GE.U32.AND P0, PT, R0, 0x7, PT ;  /* 0x000000070000780c */ /* 0x000fe40003f06070 */
[C---:B------:R-:W-:Y:S02]  /*00a0*/  LOP3.LUT R0, R3.reuse, 0xfffffff8, RZ, 0xc0, !PT ;  /* 0xfffffff803007812 */ /* 0x040fe400078ec0ff */
[----:B------:R-:W-:Y:S02]  /*00b0*/  LOP3.LUT R3, R3, 0x7, RZ, 0xc0, !PT ;  /* 0x0000000703037812 */ /* 0x000fe400078ec0ff */
[----:B------:R-:W-:-:S07]  /*00c0*/  IADD3 R4, PT, PT, -R0, RZ, RZ ;  /* 0x000000ff00047210 */ /* 0x000fce0007ffe1ff */
.L_x_15:
[----:B-1----:R-:W-:Y:S02]  /*00d0*/  MOV R7, RZ ;  /* 0x000000ff00077202 */ /* 0x002fe40000000f00 */
[----:B------:R-:W-:Y:S01]  /*00e0*/  MOV R16, RZ ;  /* 0x000000ff00107202 */ /* 0x000fe20000000f00 */
[----:B------:R-:W-:Y:S06]  /*00f0*/  @!P0 BRA `(.L_x_11) ;  /* 0x0000000000f08947 */ /* 0x000fec0003800000 */
[----:B------:R-:W1:Y:S01]  /*0100*/  LDC R8, c[0x0][0x398] ;  /* 0x0000e600ff087b82 */ /* 0x000e620000000800 */
[----:B------:R-:W-:Y:S01]  /*0110*/  IMAD.MOV.U32 R16, RZ, RZ, RZ ;  /* 0x000000ffff107224 */ /* 0x000fe200078e00ff */
[----:B------:R-:W-:Y:S02]  /*0120*/  MOV R9, R2 ;  /* 0x0000000200097202 */ /* 0x000fe40000000f00 */
[-C--:B------:R-:W-:Y:S02]  /*0130*/  MOV R7, R5.reuse ;  /* 0x0000000500077202 */ /* 0x080fe40000000f00 */
[----:B------:R-:W-:Y:S02]  /*0140*/  MOV R10, R4 ;  /* 0x00000004000a7202 */ /* 0x000fe40000000f00 */
[----:B-1----:R-:W-:Y:S01]  /*0150*/  IADD3 R11, PT, PT, R5, R8, RZ ;  /* 0x00000008050b7210 */ /* 0x002fe20007ffe0ff */
[C-C-:B------:R-:W-:Y:S01]  /*0160*/  IMAD R6, R8.reuse, 0x2, R5.reuse ;  /* 0x0000000208067824 */ /* 0x140fe200078e0205 */
[C---:B------:R-:W-:Y:S01]  /*0170*/  LEA R27, R8.reuse, R5, 0x2 ;  /* 0x00000005081b7211 */ /* 0x040fe200078e10ff */
[----:B------:R-:W-:-:S02]  /*0180*/  IMAD R25, R8, 0x3, R5 ;  /* 0x0000000308197824 */ /* 0x000fc400078e0205 */
[C-C-:B------:R-:W-:Y:S02]  /*0190*/  IMAD R29, R8.reuse, 0x5, R5.reuse ;  /* 0x00000005081d7824 */ /* 0x140fe400078e0205 */
[C-C-:B------:R-:W-:Y:S02]  /*01a0*/  IMAD R24, R8.reuse, 0x6, R5.reuse ;  /* 0x0000000608187824 */ /* 0x140fe400078e0205 */
[----:B------:R-:W-:-:S07]  /*01b0*/  IMAD R26, R8, 0x7, R5 ;  /* 0x00000007081a7824 */ /* 0x000fce00078e0205 */
.L_x_12:
[----:B------:R-:W1:Y:S08]  /*01c0*/  LDC.64 R14, c[0x0][0x388] ;  /* 0x0000e200ff0e7b82 */ /* 0x000e700000000a00 */
[----:B------:R-:W2:Y:S01]  /*01d0*/  LDC.64 R12, c[0x0][0x380] ;  /* 0x0000e000ff0c7b82 */ /* 0x000ea20000000a00 */
[----:B-1----:R-:W-:-:S06]  /*01e0*/  IMAD.WIDE.U32 R18, R7, 0x4, R14 ;  /* 0x0000000407127825 */ /* 0x002fcc00078e000e */
[----:B0-----:R-:W3:Y:S01]  /*01f0*/  LDG.E R18, desc[UR6][R18.64] ;  /* 0x0000000612127981 */ /* 0x001ee2000c1e1900 */
[----:B--2---:R-:W-:-:S05]  /*0200*/  IMAD.WIDE.U32 R12, R9, 0x4, R12 ;  /* 0x00000004090c7825 */ /* 0x004fca00078e000c */
[----:B------:R-:W3:Y:S01]  /*0210*/  LDG.E R17, desc[UR6][R12.64] ;  /* 0x000000060c117981 */ /* 0x000ee2000c1e1900 */
[----:B------:R-:W-:-:S03]  /*0220*/  IMAD.WIDE.U32 R22, R11, 0x4, R14 ;  /* 0x000000040b167825 */ /* 0x000fc600078e000e */
[----:B------:R-:W2:Y:S01]  /*0230*/  LDG.E R19, desc[UR6][R12.64+0x8] ;  /* 0x000008060c137981 */ /* 0x000ea2000c1e1900 */
[----:B------:R-:W-:-:S03]  /*0240*/  IMAD.WIDE.U32 R20, R6, 0x4, R14 ;  /* 0x0000000406147825 */ /* 0x000fc600078e000e */
[----:B------:R-:W4:Y:S04]  /*0250*/  LDG.E R22, desc[UR6][R22.64] ;  /* 0x0000000616167981 */ /* 0x000f28000c1e1900 */
[----:B------:R-:W2:Y:S04]  /*0260*/  LDG.E R20, desc[UR6][R20.64] ;  /* 0x0000000614147981 */ /* 0x000ea8000c1e1900 */
[----:B------:R-:W5:Y:S01]  /*0270*/  LDG.E R23, desc[UR6][R12.64+0x10] ;  /* 0x000010060c177981 */ /* 0x000f62000c1e1900 */
[----:B---3--:R-:W-:-:S03]  /*0280*/  IMAD R17, R17, R18, R16 ;  /* 0x0000001211117224 */ /* 0x008fc600078e0210 */
[----:B------:R-:W4:Y:S02]  /*0290*/  LDG.E R16, desc[UR6][R12.64+0x4] ;  /* 0x000004060c107981 */ /* 0x000f24000c1e1900 */
[----:B----4-:R-:W-:Y:S02]  /*02a0*/  IMAD R28, R16, R22, R17 ;  /* 0x00000016101c7224 */ /* 0x010fe400078e0211 */
[----:B------:R-:W-:-:S04]  /*02b0*/  IMAD.WIDE.U32 R16, R25, 0x4, R14 ;  /* 0x0000000419107825 */ /* 0x000fc800078e000e */
[----:B--2---:R-:W-:Y:S02]  /*02c0*/  IMAD R28, R19, R20, R28 ;  /* 0x00000014131c7224 */ /* 0x004fe400078e021c */
[--C-:B------:R-:W-:Y:S01]  /*02d0*/  IMAD.WIDE.U32 R18, R27, 0x4, R14.reuse ;  /* 0x000000041b127825 */ /* 0x100fe200078e000e */
[----:B------:R-:W2:Y:S05]  /*02e0*/  LDG.E R16, desc[UR6][R16.64] ;  /* 0x0000000610107981 */ /* 0x000eaa000c1e1900 */
[----:B------:R-:W5:Y:S04]  /*02f0*/  LDG.E R18, desc[UR6][R18.64] ;  /* 0x0000000612127981 */ /* 0x000f68000c1e1900 */
[----:B------:R-:W2:Y:S01]  /*0300*/  LDG.E R17, desc[UR6][R12.64+0xc] ;  /* 0x00000c060c117981 */ /* 0x000ea2000c1e1900 */
[----:B------:R-:W-:-:S03]  /*0310*/  IMAD.WIDE.U32 R20, R29, 0x4, R14 ;  /* 0x000000041d147825 */ /* 0x000fc600078e000e */
[----:B------:R-:W3:Y:S04]  /*0320*/  LDG.E R19, desc[UR6][R12.64+0x1c] ;  /* 0x00001c060c137981 */ /* 0x000ee8000c1e1900 */
[----:B------:R-:W4:Y:S01]  /*0330*/  LDG.E R20, desc[UR6][R20.64] ;  /* 0x0000000614147981 */ /* 0x000f22000c1e1900 */
[----:B--2---:R-:W-:-:S03]  /*0340*/  IMAD R28, R17, R16, R28 ;  /* 0x00000010111c7224 */ /* 0x004fc600078e021c */
[----:B------:R-:W4:Y:S01]  /*0350*/  LDG.E R17, desc[UR6][R12.64+0x14] ;  /* 0x000014060c117981 */ /* 0x000f22000c1e1900 */
[----:B-----5:R-:W-:Y:S02]  /*0360*/  IMAD R28, R23, R18, R28 ;  /* 0x00000012171c7224 */ /* 0x020fe400078e021c */
[--C-:B------:R-:W-:Y:S01]  /*0370*/  IMAD.WIDE.U32 R22, R24, 0x4, R14.reuse ;  /* 0x0000000418167825 */ /* 0x100fe200078e000e */
[----:B------:R-:W2:Y:S03]  /*0380*/  LDG.E R16, desc[UR6][R12.64+0x18] ;  /* 0x000018060c107981 */ /* 0x000ea6000c1e1900 */
[----:B------:R-:W-:Y:S02]  /*0390*/  IMAD.WIDE.U32 R14, R26, 0x4, R14 ;  /* 0x000000041a0e7825 */ /* 0x000fe400078e000e */
[----:B------:R-:W2:Y:S04]  /*03a0*/  LDG.E R22, desc[UR6][R22.64] ;  /* 0x0000000616167981 */ /* 0x000ea8000c1e1900 */
[----:B------:R-:W3:Y:S01]  /*03b0*/  LDG.E R14, desc[UR6][R14.64] ;  /* 0x000000060e0e7981 */ /* 0x000ee2000c1e1900 */
[----:B------:R-:W-:-:S04]  /*03c0*/  IADD3 R10, PT, PT, R10, 0x8, RZ ;  /* 0x000000080a0a7810 */ /* 0x000fc80007ffe0ff */
[----:B------:R-:W-:Y:S01]  /*03d0*/  ISETP.NE.AND P1, PT, R10, RZ, PT ;  /* 0x000000ff0a00720c */ /* 0x000fe20003f25270 */
[C---:B------:R-:W-:Y:S01]  /*03e0*/  IMAD R25, R8.reuse, 0x8, R25 ;  /* 0x0000000808197824 */ /* 0x040fe200078e0219 */
[C---:B------:R-:W-:Y:S01]  /*03f0*/  LEA R11, R8.reuse, R11, 0x3 ;  /* 0x0000000b080b7211 */ /* 0x040fe200078e18ff */
[C---:B------:R-:W-:Y:S01]  /*0400*/  IMAD R7, R8.reuse, 0x8, R7 ;  /* 0x0000000808077824 */ /* 0x040fe200078e0207 */
[C---:B------:R-:W-:Y:S02]  /*0410*/  LEA R6, R8.reuse, R6, 0x3 ;  /* 0x0000000608067211 */ /* 0x040fe400078e18ff */
[C---:B------:R-:W-:Y:S02]  /*0420*/  LEA R27, R8.reuse, R27, 0x3 ;  /* 0x0000001b081b7211 */ /* 0x040fe400078e18ff */
[C---:B------:R-:W-:Y:S02]  /*0430*/  LEA R29, R8.reuse, R29, 0x3 ;  /* 0x0000001d081d7211 */ /* 0x040fe400078e18ff */
[----:B------:R-:W-:-:S02]  /*0440*/  LEA R24, R8, R24, 0x3 ;  /* 0x0000001808187211 */ /* 0x000fc400078e18ff */
[----:B------:R-:W-:Y:S02]  /*0450*/  LEA R26, R8, R26, 0x3 ;  /* 0x0000001a081a7211 */ /* 0x000fe400078e18ff */
[----:B------:R-:W-:Y:S01]  /*0460*/  IADD3 R9, PT, PT, R9, 0x8, RZ ;  /* 0x0000000809097810 */ /* 0x000fe20007ffe0ff */
[----:B----4-:R-:W-:-:S04]  /*0470*/  IMAD R17, R17, R20, R28 ;  /* 0x0000001411117224 */ /* 0x010fc800078e021c */
[----:B--2---:R-:W-:-:S04]  /*0480*/  IMAD R16, R16, R22, R17 ;  /* 0x0000001610107224 */ /* 0x004fc800078e0211 */
[----:B---3--:R-:W-:Y:S01]  /*0490*/  IMAD R16, R19, R14, R16 ;  /* 0x0000000e13107224 */ /* 0x008fe200078e0210 */
[----:B------:R-:W-:Y:S06]  /*04a0*/  @P1 BRA `(.L_x_12) ;  /* 0xfffffffc00441947 */ /* 0x000fec000383ffff */
[----:B------:R-:W-:-:S07]  /*04b0*/  MOV R7, R0 ;  /* 0x0000000000077202 */ /* 0x000fce0000000f00 */
.L_x_11:
[----:B------:R-:W-:-:S13]  /*04c0*/  ISETP.NE.AND P1, PT, R3, RZ, PT ;  /* 0x000000ff0300720c */ /* 0x000fda0003f25270 */
[----:B------:R-:W-:Y:S05]  /*04d0*/  @!P1 BRA `(.L_x_13) ;  /* 0x0000000400149947 */ /* 0x000fea0003800000 */
[----:B------:R-:W1:Y:S01]  /*04e0*/  LDC R6, c[0x0][0x398] ;  /* 0x0000e600ff067b82 */ /* 0x000e620000000800 */
[----:B------:R-:W-:-:S04]  /*04f0*/  IADD3 R8, PT, PT, R3, -0x1, RZ ;  /* 0xffffffff03087810 */ /* 0x000fc80007ffe0ff */
[----:B------:R-:W-:Y:S02]  /*0500*/  ISETP.GE.U32.AND P2, PT, R8, 0x3, PT ;  /* 0x000000030800780c */ /* 0x000fe40003f46070 */
[----:B-1----:R-:W-:-:S11]  /*0510*/  LOP3.LUT P1, R17, R6, 0x3, RZ, 0xc0, !PT ;  /* 0x0000000306117812 */ /* 0x002fd6000782c0ff */
[----:B------:R-:W-:Y:S05]  /*0520*/  @!P2 BRA `(.L_x_14) ;  /* 0x00000000007ca947 */ /* 0x000fea0003800000 */
[----:B------:R-:W1:Y:S01]  /*0530*/  LDC R20, c[0x0][0x398] ;  /* 0x0000e600ff147b82 */ /* 0x000e620000000800 */
[CC--:B------:R-:W-:Y:S02]  /*0540*/  IADD3 R15, PT, PT, R2.reuse, R7.reuse, RZ ;  /* 0x00000007020f7210 */ /* 0x0c0fe40007ffe0ff */
[----:B------:R-:W-:-:S04]  /*0550*/  IADD3 R21, P2, PT, R2, R7, RZ ;  /* 0x0000000702157210 */ /* 0x000fc80007f5e0ff */
[----:B------:R-:W-:Y:S01]  /*0560*/  IADD3.X R22, PT, PT, RZ, RZ, RZ, P2, !PT ;  /* 0x000000ffff167210 */ /* 0x000fe200017fe4ff */
[----:B------:R-:W2:Y:S08]  /*0570*/  LDC.64 R12, c[0x0][0x380] ;  /* 0x0000e000ff0c7b82 */ /* 0x000eb00000000a00 */
[----:B------:R-:W3:Y:S08]  /*0580*/  LDC.64 R10, c[0x0][0x388] ;  /* 0x0000e200ff0a7b82 */ /* 0x000ef00000000a00 */
[----:B------:R-:W4:Y:S01]  /*0590*/  LDC.64 R8, c[0x0][0x380] ;  /* 0x0000e000ff087b82 */ /* 0x000f220000000a00 */
[----:B-1----:R-:W-:-:S04]  /*05a0*/  IMAD R19, R7, R20, R5 ;  /* 0x0000001407137224 */ /* 0x002fc800078e0205 */
[----:B------:R-:W-:Y:S02]  /*05b0*/  IMAD.IADD R23, R19, 0x1, R20 ;  /* 0x0000000113177824 */ /* 0x000fe400078e0214 */
[----:B--2---:R-:W-:-:S06]  /*05c0*/  IMAD.WIDE.U32 R12, R15, 0x4, R12 ;  /* 0x000000040f0c7825 */ /* 0x004fcc00078e000c */
[----:B0-----:R-:W2:Y:S01]  /*05d0*/  LDG.E R13, desc[UR6][R12.64] ;  /* 0x000000060c0d7981 */ /* 0x001ea2000c1e1900 */
[----:B---3--:R-:W-:-:S04]  /*05e0*/  IMAD.WIDE.U32 R14, R19, 0x4, R10 ;  /* 0x00000004130e7825 */ /* 0x008fc800078e000a */
[C---:B------:R-:W-:Y:S01]  /*05f0*/  IMAD.WIDE.U32 R18, R23.reuse, 0x4, R10 ;  /* 0x0000000417127825 */ /* 0x040fe200078e000a */
[----:B------:R-:W-:Y:S01]  /*0600*/  IADD3 R23, PT, PT, R23, R20, RZ ;  /* 0x0000001417177210 */ /* 0x000fe20007ffe0ff */
[----:B------:R-:W2:Y:S01]  /*0610*/  LDG.E R14, desc[UR6][R14.64] ;  /* 0x000000060e0e7981 */ /* 0x000ea2000c1e1900 */
[----:B----4-:R-:W-:Y:S02]  /*0620*/  LEA R8, P2, R21, R8, 0x2 ;  /* 0x0000000815087211 */ /* 0x010fe400078410ff */
[----:B------:R-:W-:Y:S01]  /*0630*/  IADD3 R25, PT, PT, R23, R20, RZ ;  /* 0x0000001417197210 */ /* 0x000fe20007ffe0ff */
[----:B------:R-:W3:Y:S01]  /*0640*/  LDG.E R18, desc[UR6][R18.64] ;  /* 0x0000000612127981 */ /* 0x000ee2000c1e1900 */
[----:B------:R-:W-:Y:S01]  /*0650*/  LEA.HI.X R9, R21, R9, R22, 0x2, P2 ;  /* 0x0000000915097211 */ /* 0x000fe200010f1416 */
[----:B------:R-:W-:-:S04]  /*0660*/  IMAD.WIDE.U32 R20, R23, 0x4, R10 ;  /* 0x0000000417147825 */ /* 0x000fc800078e000a */
[----:B------:R-:W3:Y:S01]  /*0670*/  LDG.E R22, desc[UR6][R8.64+0x4] ;  /* 0x0000040608167981 */ /* 0x000ee2000c1e1900 */
[----:B------:R-:W-:-:S03]  /*0680*/  IMAD.WIDE.U32 R10, R25, 0x4, R10 ;  /* 0x00000004190a7825 */ /* 0x000fc600078e000a */
[----:B------:R-:W4:Y:S04]  /*0690*/  LDG.E R20, desc[UR6][R20.64] ;  /* 0x0000000614147981 */ /* 0x000f28000c1e1900 */
[----:B------:R-:W4:Y:S04]  /*06a0*/  LDG.E R24, desc[UR6][R8.64+0x8] ;  /* 0x0000080608187981 */ /* 0x000f28000c1e1900 */
[----:B------:R-:W5:Y:S04]  /*06b0*/  LDG.E R10, desc[UR6][R10.64] ;  /* 0x000000060a0a7981 */ /* 0x000f68000c1e1900 */
[----:B------:R-:W5:Y:S01]  /*06c0*/  LDG.E R12, desc[UR6][R8.64+0xc] ;  /* 0x00000c06080c7981 */ /* 0x000f62000c1e1900 */
[----:B------:R-:W-:Y:S01]  /*06d0*/  IADD3 R7, PT, PT, R7, 0x4, RZ ;  /* 0x0000000407077810 */ /* 0x000fe20007ffe0ff */
[----:B--2---:R-:W-:-:S04]  /*06e0*/  IMAD R13, R13, R14, R16 ;  /* 0x0000000e0d0d7224 */ /* 0x004fc800078e0210 */
[----:B---3--:R-:W-:-:S04]  /*06f0*/  IMAD R13, R22, R18, R13 ;  /* 0x00000012160d7224 */ /* 0x008fc800078e020d */
[----:B----4-:R-:W-:-:S04]  /*0700*/  IMAD R13, R24, R20, R13 ;  /* 0x00000014180d7224 */ /* 0x010fc800078e020d */
[----:B-----5:R-:W-:-:S07]  /*0710*/  IMAD R16, R12, R10, R13 ;  /* 0x0000000a0c107224 */ /* 0x020fce00078e020d */
.L_x_14:
[----:B------:R-:W-:Y:S05]  /*0720*/  @!P1 BRA `(.L_x_13) ;  /* 0x0000000000809947 */ /* 0x000fea0003800000 */
[----:B------:R-:W-:Y:S01]  /*0730*/  ISETP.NE.AND P2, PT, R17, 0x1, PT ;  /* 0x000000011100780c */ /* 0x000fe20003f45270 */
[----:B------:R-:W1:Y:S01]  /*0740*/  LDC.64 R10, c[0x0][0x388] ;  /* 0x0000e200ff0a7b82 */ /* 0x000e620000000a00 */
[----:B------:R-:W-:-:S04]  /*0750*/  LOP3.LUT R17, R6, 0x1, RZ, 0xc0, !PT ;  /* 0x0000000106117812 */ /* 0x000fc800078ec0ff */
[----:B------:R-:W-:-:S03]  /*0760*/  ISETP.NE.U32.AND P1, PT, R17, 0x1, PT ;  /* 0x000000011100780c */ /* 0x000fc60003f25070 */
[----:B------:R-:W2:Y:S04]  /*0770*/  LDC.64 R18, c[0x0][0x380] ;  /* 0x0000e000ff127b82 */ /* 0x000ea80000000a00 */
[CC--:B------:R-:W-:Y:S01]  /*0780*/  @P2 IADD3 R20, P3, PT, R2.reuse, R7.reuse, RZ ;  /* 0x0000000702142210 */ /* 0x0c0fe20007f7e0ff */
[C---:B------:R-:W-:Y:S01]  /*0790*/  @P2 IMAD R23, R7.reuse, R6, R5 ;  /* 0x0000000607172224 */ /* 0x040fe200078e0205 */
[----:B------:R-:W-:Y:S02]  /*07a0*/  @P2 IADD3 R17, PT, PT, R2, R7, RZ ;  /* 0x0000000702112210 */ /* 0x000fe40007ffe0ff */
[----:B------:R-:W3:Y:S01]  /*07b0*/  @P2 LDC.64 R8, c[0x0][0x380] ;  /* 0x0000e000ff082b82 */ /* 0x000ee20000000a00 */
[----:B------:R-:W-:Y:S01]  /*07c0*/  @P2 IMAD.X R21, RZ, RZ, RZ, P3 ;  /* 0x000000ffff152224 */ /* 0x000fe200018e06ff */
[----:B------:R-:W-:-:S06]  /*07d0*/  @P2 IADD3 R7, PT, PT, R7, 0x2, RZ ;  /* 0x0000000207072810 */ /* 0x000fcc0007ffe0ff */
[----:B------:R-:W4:Y:S08]  /*07e0*/  LDC.64 R12, c[0x0][0x380] ;  /* 0x0000e000ff0c7b82 */ /* 0x000f300000000a00 */
[----:B------:R-:W5:Y:S01]  /*07f0*/  LDC.64 R14, c[0x0][0x388] ;  /* 0x0000e200ff0e7b82 */ /* 0x000f620000000a00 */
[----:B--2---:R-:W-:Y:S01]  /*0800*/  @P2 IMAD.WIDE.U32 R18, R17, 0x4, R18 ;  /* 0x0000000411122825 */ /* 0x004fe200078e0012 */
[----:B---3--:R-:W-:-:S03]  /*0810*/  @P2 LEA R8, P3, R20, R8, 0x2 ;  /* 0x0000000814082211 */ /* 0x008fc600078610ff */
[-C--:B------:R-:W-:Y:S02]  /*0820*/  @!P1 IMAD R17, R7, R6.reuse, R5 ;  /* 0x0000000607119224 */ /* 0x080fe400078e0205 */
[----:B0-----:R-:W2:Y:S01]  /*0830*/  @P2 LDG.E R19, desc[UR6][R18.64] ;  /* 0x0000000612132981 */ /* 0x001ea2000c1e1900 */
[----:B------:R-:W-:Y:S01]  /*0840*/  @P2 LEA.HI.X R9, R20, R9, R21, 0x2, P3 ;  /* 0x0000000914092211 */ /* 0x000fe200018f1415 */
[C-C-:B-1----:R-:W-:Y:S01]  /*0850*/  @P2 IMAD.WIDE.U32 R20, R23.reuse, 0x4, R10.reuse ;  /* 0x0000000417142825 */ /* 0x142fe200078e000a */
[----:B------:R-:W-:Y:S02]  /*0860*/  @P2 IADD3 R23, PT, PT, R23, R6, RZ ;  /* 0x0000000617172210 */ /* 0x000fe40007ffe0ff */
[----:B------:R-:W-:Y:S01]  /*0870*/  @!P1 IADD3 R7, PT, PT, R2, R7, RZ ;  /* 0x0000000702079210 */ /* 0x000fe20007ffe0ff */
[----:B------:R-:W3:Y:S02]  /*0880*/  @P2 LDG.E R8, desc[UR6][R8.64+0x4] ;  /* 0x0000040608082981 */ /* 0x000ee4000c1e1900 */
[----:B------:R-:W-:-:S02]  /*0890*/  @P2 IMAD.WIDE.U32 R10, R23, 0x4, R10 ;  /* 0x00000004170a2825 */ /* 0x000fc400078e000a */
[----:B------:R-:W2:Y:S02]  /*08a0*/  @P2 LDG.E R20, desc[UR6][R20.64] ;  /* 0x0000000614142981 */ /* 0x000ea4000c1e1900 */
[----:B----4-:R-:W-:Y:S02]  /*08b0*/  @!P1 IMAD.WIDE.U32 R12, R7, 0x4, R12 ;  /* 0x00000004070c9825 */ /* 0x010fe400078e000c */
[----:B------:R-:W3:Y:S02]  /*08c0*/  @P2 LDG.E R10, desc[UR6][R10.64] ;  /* 0x000000060a0a2981 */ /* 0x000ee4000c1e1900 */
[----:B-----5:R-:W-:Y:S02]  /*08d0*/  @!P1 IMAD.WIDE.U32 R14, R17, 0x4, R14 ;  /* 0x00000004110e9825 */ /* 0x020fe400078e000e */
[----:B------:R-:W4:Y:S04]  /*08e0*/  @!P1 LDG.E R13, desc[UR6][R12.64] ;  /* 0x000000060c0d9981 */ /* 0x000f28000c1e1900 */
[----:B------:R-:W4:Y:S01]  /*08f0*/  @!P1 LDG.E R14, desc[UR6][R14.64] ;  /* 0x000000060e0e9981 */ /* 0x000f22000c1e1900 */
[----:B--2---:R-:W-:-:S04]  /*0900*/  @P2 IMAD R19, R19, R20, R16 ;  /* 0x0000001413132224 */ /* 0x004fc800078e0210 */
[----:B---3--:R-:W-:-:S04]  /*0910*/  @P2 IMAD R16, R8, R10, R19 ;  /* 0x0000000a08102224 */ /* 0x008fc800078e0213 */
[----:B----4-:R-:W-:-:S07]  /*0920*/  @!P1 IMAD R16, R13, R14, R16 ;  /* 0x0000000e0d109224 */ /* 0x010fce00078e0210 */
.L_x_13:
[----:B------:R-:W1:Y:S01]  /*0930*/  LDCU UR4, c[0x0][0x398] ;  /* 0x00007300ff0477ac */ /* 0x000e620008000800 */
[----:B------:R-:W2:Y:S01]  /*0940*/  LDC.64 R6, c[0x0][0x390] ;  /* 0x0000e400ff067b82 */ /* 0x000ea20000000a00 */
[----:B------:R-:W-:Y:S02]  /*0950*/  IADD3 R9, PT, PT, R2, R5, RZ ;  /* 0x0000000502097210 */ /* 0x000fe40007ffe0ff */
[----:B------:R-:W-:-:S04]  /*0960*/  IADD3 R5, PT, PT, R5, 0x1, RZ ;  /* 0x0000000105057810 */ /* 0x000fc80007ffe0ff */
[----:B-1----:R-:W-:Y:S01]  /*0970*/  ISETP.NE.AND P1, PT, R5, UR4, PT ;  /* 0x0000000405007c0c */ /* 0x002fe2000bf25270 */
[----:B--2---:R-:W-:-:S05]  /*0980*/  IMAD.WIDE R6, R9, 0x4, R6 ;  /* 0x0000000409067825 */ /* 0x004fca00078e0206 */
[----:B0-----:R1:W-:Y:S07]  /*0990*/  STG.E desc[UR6][R6.64], R16 ;  /* 0x0000001006007986 */ /* 0x0013ee000c101906 */
[----:B------:R-:W-:Y:S05]  /*09a0*/  @P1 BRA `(.L_x_15) ;  /* 0xfffffff400c81947 */ /* 0x000fea000383ffff */
[----:B------:R-:W-:Y:S05]  /*09b0*/  EXIT ;  /* 0x000000000000794d */ /* 0x000fea0003800000 */
.L_x_16:
        /* <DEDUP_REMOVED lines=12> */
.L_x_19:


//--------------------- .nv.shared.reserved.0     --------------------------
	.section	.nv.shared.reserved.0,"aw",@nobits
	.weak		__nv_reservedSMEM_offset_0_alias
	.size		__nv_reservedSMEM_offset_0_alias, 0, 64
	.other		__nv_reservedSMEM_offset_0_alias,@"STO_CUDA_RESERVED_SHARED STV_DEFAULT"
__nv_reservedSMEM_offset_0_alias:
	.zero		0
	.zero		64


//--------------------- .nv.constant0._Z16multiplyElementsPiS_S_i --------------------------
	.section	.nv.constant0._Z16multiplyElementsPiS_S_i,"a",@progbits
	.sectionflags	@""
	.align	4
.nv.constant0._Z16multiplyElementsPiS_S_i:
	.zero		924


//--------------------- .nv.constant0._Z12multiplyColsPiS_S_i --------------------------
	.section	.nv.constant0._Z12multiplyColsPiS_S_i,"a",@progbits
	.sectionflags	@""
	.align	4
.nv.constant0._Z12multiplyColsPiS_S_i:
	.zero		924


//--------------------- .nv.constant0._Z12multiplyRowsPiS_S_i --------------------------
	.section	.nv.constant0._Z12multiplyRowsPiS_S_i,"a",@progbits
	.sectionflags	@""
	.align	4
.nv.constant0._Z12multiplyRowsPiS_S_i:
	.zero		924


//--------------------- SYMBOLS --------------------------

	.type		.nv.reservedSmem.offset0,@object
	.size		.nv.reservedSmem.offset0,0x4
